//
// Generated by NVIDIA NVVM Compiler
//
// Compiler Build ID: CL-36424714
// Cuda compilation tools, release 13.0, V13.0.88
// Based on NVVM 20.0.0
//

.version 9.0
.target sm_100
.address_size 64

	// .globl	_Z23assignPointsToCentroidsPfS_PiS_S0_iiiS0_
.extern .shared .align 16 .b8 sharedMemory[];

.visible .entry _Z23assignPointsToCentroidsPfS_PiS_S0_iiiS0_(
	.param .u64 .ptr .align 1 _Z23assignPointsToCentroidsPfS_PiS_S0_iiiS0__param_0,
	.param .u64 .ptr .align 1 _Z23assignPointsToCentroidsPfS_PiS_S0_iiiS0__param_1,
	.param .u64 .ptr .align 1 _Z23assignPointsToCentroidsPfS_PiS_S0_iiiS0__param_2,
	.param .u64 .ptr .align 1 _Z23assignPointsToCentroidsPfS_PiS_S0_iiiS0__param_3,
	.param .u64 .ptr .align 1 _Z23assignPointsToCentroidsPfS_PiS_S0_iiiS0__param_4,
	.param .u32 _Z23assignPointsToCentroidsPfS_PiS_S0_iiiS0__param_5,
	.param .u32 _Z23assignPointsToCentroidsPfS_PiS_S0_iiiS0__param_6,
	.param .u32 _Z23assignPointsToCentroidsPfS_PiS_S0_iiiS0__param_7,
	.param .u64 .ptr .align 1 _Z23assignPointsToCentroidsPfS_PiS_S0_iiiS0__param_8
)
{
	.reg .pred 	%p<31>;
	.reg .b32 	%r<145>;
	.reg .b32 	%f<156>;
	.reg .b64 	%rd<60>;

	ld.param.u64 	%rd14, [_Z23assignPointsToCentroidsPfS_PiS_S0_iiiS0__param_0];
	ld.param.u64 	%rd9, [_Z23assignPointsToCentroidsPfS_PiS_S0_iiiS0__param_1];
	ld.param.u32 	%r74, [_Z23assignPointsToCentroidsPfS_PiS_S0_iiiS0__param_5];
	ld.param.u32 	%r75, [_Z23assignPointsToCentroidsPfS_PiS_S0_iiiS0__param_6];
	ld.param.u32 	%r76, [_Z23assignPointsToCentroidsPfS_PiS_S0_iiiS0__param_7];
	cvta.to.global.u64 	%rd1, %rd14;
	mov.u32 	%r118, %tid.x;
	mov.u32 	%r77, %ctaid.x;
	mov.u32 	%r2, %ntid.x;
	mad.lo.s32 	%r3, %r77, %r2, %r118;
	mul.lo.s32 	%r4, %r76, %r75;
	setp.ge.s32 	%p1, %r118, %r4;
	@%p1 bra 	$L__BB0_3;
	cvta.to.global.u64 	%rd2, %rd9;
$L__BB0_2:
	mul.wide.s32 	%rd15, %r118, 4;
	add.s64 	%rd16, %rd2, %rd15;
	ld.global.f32 	%f20, [%rd16];
	shl.b32 	%r78, %r118, 2;
	mov.u32 	%r79, sharedMemory;
	add.s32 	%r80, %r79, %r78;
	st.shared.f32 	[%r80], %f20;
	add.s32 	%r118, %r118, %r2;
	setp.lt.s32 	%p2, %r118, %r4;
	@%p2 bra 	$L__BB0_2;
$L__BB0_3:
	bar.sync 	0;
	setp.ge.s32 	%p3, %r3, %r74;
	@%p3 bra 	$L__BB0_40;
	setp.lt.s32 	%p4, %r76, 1;
	mov.b32 	%r135, 1;
	@%p4 bra 	$L__BB0_25;
	mul.lo.s32 	%r82, %r75, %r3;
	cvt.s64.s32 	%rd3, %r82;
	setp.lt.s32 	%p5, %r75, 1;
	@%p5 bra 	$L__BB0_19;
	and.b32  	%r7, %r75, 7;
	and.b32  	%r8, %r75, 3;
	and.b32  	%r9, %r75, 2147483640;
	and.b32  	%r10, %r75, 1;
	neg.s32 	%r11, %r9;
	shl.b32 	%r12, %r75, 2;
	mov.b32 	%r135, 1;
	mov.f32 	%f144, 0f7F7FFFFF;
	mov.b32 	%r119, 0;
	shl.b64 	%rd17, %rd3, 2;
	add.s64 	%rd18, %rd17, %rd1;
	add.s64 	%rd4, %rd18, 16;
$L__BB0_7:
	setp.lt.u32 	%p12, %r75, 8;
	mul.lo.s32 	%r15, %r119, %r75;
	mov.f32 	%f152, 0f00000000;
	mov.b32 	%r124, 0;
	@%p12 bra 	$L__BB0_10;
	mov.u32 	%r93, sharedMemory;
	mad.lo.s32 	%r94, %r12, %r119, %r93;
	add.s32 	%r121, %r94, 16;
	mov.f32 	%f152, 0f00000000;
	mov.u64 	%rd59, %rd4;
	mov.u32 	%r122, %r11;
$L__BB0_9:
	.pragma "nounroll";
	ld.global.f32 	%f27, [%rd59+-16];
	ld.shared.f32 	%f28, [%r121+-16];
	sub.f32 	%f29, %f27, %f28;
	fma.rn.f32 	%f30, %f29, %f29, %f152;
	ld.global.f32 	%f31, [%rd59+-12];
	ld.shared.f32 	%f32, [%r121+-12];
	sub.f32 	%f33, %f31, %f32;
	fma.rn.f32 	%f34, %f33, %f33, %f30;
	ld.global.f32 	%f35, [%rd59+-8];
	ld.shared.f32 	%f36, [%r121+-8];
	sub.f32 	%f37, %f35, %f36;
	fma.rn.f32 	%f38, %f37, %f37, %f34;
	ld.global.f32 	%f39, [%rd59+-4];
	ld.shared.f32 	%f40, [%r121+-4];
	sub.f32 	%f41, %f39, %f40;
	fma.rn.f32 	%f42, %f41, %f41, %f38;
	ld.global.f32 	%f43, [%rd59];
	ld.shared.f32 	%f44, [%r121];
	sub.f32 	%f45, %f43, %f44;
	fma.rn.f32 	%f46, %f45, %f45, %f42;
	ld.global.f32 	%f47, [%rd59+4];
	ld.shared.f32 	%f48, [%r121+4];
	sub.f32 	%f49, %f47, %f48;
	fma.rn.f32 	%f50, %f49, %f49, %f46;
	ld.global.f32 	%f51, [%rd59+8];
	ld.shared.f32 	%f52, [%r121+8];
	sub.f32 	%f53, %f51, %f52;
	fma.rn.f32 	%f54, %f53, %f53, %f50;
	ld.global.f32 	%f55, [%rd59+12];
	ld.shared.f32 	%f56, [%r121+12];
	sub.f32 	%f57, %f55, %f56;
	fma.rn.f32 	%f152, %f57, %f57, %f54;
	add.s32 	%r122, %r122, 8;
	add.s64 	%rd59, %rd59, 32;
	add.s32 	%r121, %r121, 32;
	setp.ne.s32 	%p13, %r122, 0;
	mov.u32 	%r124, %r9;
	@%p13 bra 	$L__BB0_9;
$L__BB0_10:
	setp.eq.s32 	%p14, %r7, 0;
	@%p14 bra 	$L__BB0_18;
	add.s32 	%r95, %r7, -1;
	setp.lt.u32 	%p15, %r95, 3;
	@%p15 bra 	$L__BB0_13;
	cvt.u64.u32 	%rd19, %r124;
	add.s64 	%rd20, %rd19, %rd3;
	shl.b64 	%rd21, %rd20, 2;
	add.s64 	%rd22, %rd1, %rd21;
	ld.global.f32 	%f59, [%rd22];
	add.s32 	%r96, %r124, %r15;
	shl.b32 	%r97, %r96, 2;
	mov.u32 	%r98, sharedMemory;
	add.s32 	%r99, %r98, %r97;
	ld.shared.f32 	%f60, [%r99];
	sub.f32 	%f61, %f59, %f60;
	fma.rn.f32 	%f62, %f61, %f61, %f152;
	ld.global.f32 	%f63, [%rd22+4];
	ld.shared.f32 	%f64, [%r99+4];
	sub.f32 	%f65, %f63, %f64;
	fma.rn.f32 	%f66, %f65, %f65, %f62;
	ld.global.f32 	%f67, [%rd22+8];
	ld.shared.f32 	%f68, [%r99+8];
	sub.f32 	%f69, %f67, %f68;
	fma.rn.f32 	%f70, %f69, %f69, %f66;
	ld.global.f32 	%f71, [%rd22+12];
	ld.shared.f32 	%f72, [%r99+12];
	sub.f32 	%f73, %f71, %f72;
	fma.rn.f32 	%f152, %f73, %f73, %f70;
	add.s32 	%r124, %r124, 4;
$L__BB0_13:
	setp.eq.s32 	%p16, %r8, 0;
	@%p16 bra 	$L__BB0_18;
	setp.eq.s32 	%p17, %r8, 1;
	@%p17 bra 	$L__BB0_16;
	cvt.u64.u32 	%rd23, %r124;
	add.s64 	%rd24, %rd23, %rd3;
	shl.b64 	%rd25, %rd24, 2;
	add.s64 	%rd26, %rd1, %rd25;
	ld.global.f32 	%f75, [%rd26];
	add.s32 	%r100, %r124, %r15;
	shl.b32 	%r101, %r100, 2;
	mov.u32 	%r102, sharedMemory;
	add.s32 	%r103, %r102, %r101;
	ld.shared.f32 	%f76, [%r103];
	sub.f32 	%f77, %f75, %f76;
	fma.rn.f32 	%f78, %f77, %f77, %f152;
	ld.global.f32 	%f79, [%rd26+4];
	ld.shared.f32 	%f80, [%r103+4];
	sub.f32 	%f81, %f79, %f80;
	fma.rn.f32 	%f152, %f81, %f81, %f78;
	add.s32 	%r124, %r124, 2;
$L__BB0_16:
	setp.eq.s32 	%p18, %r10, 0;
	@%p18 bra 	$L__BB0_18;
	cvt.u64.u32 	%rd27, %r124;
	add.s64 	%rd28, %rd27, %rd3;
	shl.b64 	%rd29, %rd28, 2;
	add.s64 	%rd30, %rd1, %rd29;
	ld.global.f32 	%f82, [%rd30];
	add.s32 	%r104, %r124, %r15;
	shl.b32 	%r105, %r104, 2;
	mov.u32 	%r106, sharedMemory;
	add.s32 	%r107, %r106, %r105;
	ld.shared.f32 	%f83, [%r107];
	sub.f32 	%f84, %f82, %f83;
	fma.rn.f32 	%f152, %f84, %f84, %f152;
$L__BB0_18:
	sqrt.rn.f32 	%f85, %f152;
	setp.lt.f32 	%p19, %f85, %f144;
	add.s32 	%r119, %r119, 1;
	selp.b32 	%r135, %r119, %r135, %p19;
	selp.f32 	%f144, %f85, %f144, %p19;
	setp.eq.s32 	%p20, %r119, %r76;
	@%p20 bra 	$L__BB0_25;
	bra.uni 	$L__BB0_7;
$L__BB0_19:
	and.b32  	%r28, %r76, 3;
	setp.lt.u32 	%p6, %r76, 4;
	mov.b32 	%r135, 1;
	mov.f32 	%f154, 0f7F7FFFFF;
	mov.b32 	%r132, 0;
	@%p6 bra 	$L__BB0_22;
	and.b32  	%r132, %r76, 2147483644;
	neg.s32 	%r126, %r132;
	mov.b32 	%r135, 1;
	mov.f32 	%f154, 0f7F7FFFFF;
	mov.b32 	%r127, 0;
$L__BB0_21:
	setp.gt.f32 	%p7, %f154, 0f00000000;
	add.s32 	%r88, %r127, 1;
	selp.b32 	%r135, %r88, %r135, %p7;
	selp.f32 	%f154, 0f00000000, %f154, %p7;
	add.s32 	%r127, %r127, 4;
	add.s32 	%r126, %r126, 4;
	setp.ne.s32 	%p8, %r126, 0;
	@%p8 bra 	$L__BB0_21;
$L__BB0_22:
	setp.eq.s32 	%p9, %r28, 0;
	@%p9 bra 	$L__BB0_25;
	mov.b32 	%r134, 0;
$L__BB0_24:
	.pragma "nounroll";
	setp.gt.f32 	%p10, %f154, 0f00000000;
	add.s32 	%r132, %r132, 1;
	selp.b32 	%r135, %r132, %r135, %p10;
	selp.f32 	%f154, 0f00000000, %f154, %p10;
	add.s32 	%r134, %r134, 1;
	setp.ne.s32 	%p11, %r134, %r28;
	@%p11 bra 	$L__BB0_24;
$L__BB0_25:
	ld.param.u64 	%rd54, [_Z23assignPointsToCentroidsPfS_PiS_S0_iiiS0__param_2];
	cvta.to.global.u64 	%rd31, %rd54;
	mul.wide.s32 	%rd32, %r3, 4;
	add.s64 	%rd7, %rd31, %rd32;
	ld.global.u32 	%r108, [%rd7];
	setp.eq.s32 	%p21, %r108, %r135;
	@%p21 bra 	$L__BB0_27;
	ld.param.u64 	%rd58, [_Z23assignPointsToCentroidsPfS_PiS_S0_iiiS0__param_8];
	cvta.to.global.u64 	%rd33, %rd58;
	atom.global.add.u32 	%r109, [%rd33], 1;
$L__BB0_27:
	ld.param.u64 	%rd57, [_Z23assignPointsToCentroidsPfS_PiS_S0_iiiS0__param_4];
	st.global.u32 	[%rd7], %r135;
	cvta.to.global.u64 	%rd34, %rd57;
	mul.wide.s32 	%rd35, %r135, 4;
	add.s64 	%rd36, %rd34, %rd35;
	atom.global.add.u32 	%r110, [%rd36+-4], 1;
	setp.lt.s32 	%p22, %r75, 1;
	@%p22 bra 	$L__BB0_40;
	add.s32 	%r112, %r135, -1;
	mul.lo.s32 	%r47, %r112, %r75;
	mul.lo.s32 	%r48, %r75, %r3;
	setp.lt.u32 	%p23, %r75, 16;
	mov.b32 	%r140, 0;
	@%p23 bra 	$L__BB0_31;
	and.b32  	%r140, %r75, 2147483632;
	neg.s32 	%r138, %r140;
	mov.u32 	%r136, %r48;
	mov.u32 	%r137, %r47;
$L__BB0_30:
	.pragma "nounroll";
	ld.param.u64 	%rd55, [_Z23assignPointsToCentroidsPfS_PiS_S0_iiiS0__param_3];
	mul.wide.s32 	%rd37, %r137, 4;
	cvta.to.global.u64 	%rd38, %rd55;
	add.s64 	%rd39, %rd38, %rd37;
	mul.wide.s32 	%rd40, %r136, 4;
	add.s64 	%rd41, %rd1, %rd40;
	ld.global.f32 	%f86, [%rd41];
	atom.global.add.f32 	%f87, [%rd39], %f86;
	ld.global.f32 	%f88, [%rd41+4];
	atom.global.add.f32 	%f89, [%rd39+4], %f88;
	ld.global.f32 	%f90, [%rd41+8];
	atom.global.add.f32 	%f91, [%rd39+8], %f90;
	ld.global.f32 	%f92, [%rd41+12];
	atom.global.add.f32 	%f93, [%rd39+12], %f92;
	ld.global.f32 	%f94, [%rd41+16];
	atom.global.add.f32 	%f95, [%rd39+16], %f94;
	ld.global.f32 	%f96, [%rd41+20];
	atom.global.add.f32 	%f97, [%rd39+20], %f96;
	ld.global.f32 	%f98, [%rd41+24];
	atom.global.add.f32 	%f99, [%rd39+24], %f98;
	ld.global.f32 	%f100, [%rd41+28];
	atom.global.add.f32 	%f101, [%rd39+28], %f100;
	ld.global.f32 	%f102, [%rd41+32];
	atom.global.add.f32 	%f103, [%rd39+32], %f102;
	ld.global.f32 	%f104, [%rd41+36];
	atom.global.add.f32 	%f105, [%rd39+36], %f104;
	ld.global.f32 	%f106, [%rd41+40];
	atom.global.add.f32 	%f107, [%rd39+40], %f106;
	ld.global.f32 	%f108, [%rd41+44];
	atom.global.add.f32 	%f109, [%rd39+44], %f108;
	ld.global.f32 	%f110, [%rd41+48];
	atom.global.add.f32 	%f111, [%rd39+48], %f110;
	ld.global.f32 	%f112, [%rd41+52];
	atom.global.add.f32 	%f113, [%rd39+52], %f112;
	ld.global.f32 	%f114, [%rd41+56];
	atom.global.add.f32 	%f115, [%rd39+56], %f114;
	ld.global.f32 	%f116, [%rd41+60];
	atom.global.add.f32 	%f117, [%rd39+60], %f116;
	add.s32 	%r138, %r138, 16;
	add.s32 	%r137, %r137, 16;
	add.s32 	%r136, %r136, 16;
	setp.ne.s32 	%p24, %r138, 0;
	@%p24 bra 	$L__BB0_30;
$L__BB0_31:
	and.b32  	%r58, %r75, 15;
	setp.eq.s32 	%p25, %r58, 0;
	@%p25 bra 	$L__BB0_40;
	ld.param.u64 	%rd56, [_Z23assignPointsToCentroidsPfS_PiS_S0_iiiS0__param_3];
	cvta.to.global.u64 	%rd8, %rd56;
	and.b32  	%r59, %r75, 7;
	setp.lt.u32 	%p26, %r58, 8;
	@%p26 bra 	$L__BB0_34;
	add.s32 	%r114, %r140, %r47;
	mul.wide.s32 	%rd42, %r114, 4;
	add.s64 	%rd43, %rd8, %rd42;
	add.s32 	%r115, %r140, %r48;
	mul.wide.s32 	%rd44, %r115, 4;
	add.s64 	%rd45, %rd1, %rd44;
	ld.global.f32 	%f118, [%rd45];
	atom.global.add.f32 	%f119, [%rd43], %f118;
	ld.global.f32 	%f120, [%rd45+4];
	atom.global.add.f32 	%f121, [%rd43+4], %f120;
	ld.global.f32 	%f122, [%rd45+8];
	atom.global.add.f32 	%f123, [%rd43+8], %f122;
	ld.global.f32 	%f124, [%rd45+12];
	atom.global.add.f32 	%f125, [%rd43+12], %f124;
	ld.global.f32 	%f126, [%rd45+16];
	atom.global.add.f32 	%f127, [%rd43+16], %f126;
	ld.global.f32 	%f128, [%rd45+20];
	atom.global.add.f32 	%f129, [%rd43+20], %f128;
	ld.global.f32 	%f130, [%rd45+24];
	atom.global.add.f32 	%f131, [%rd43+24], %f130;
	ld.global.f32 	%f132, [%rd45+28];
	atom.global.add.f32 	%f133, [%rd43+28], %f132;
	add.s32 	%r140, %r140, 8;
$L__BB0_34:
	setp.eq.s32 	%p27, %r59, 0;
	@%p27 bra 	$L__BB0_40;
	and.b32  	%r62, %r75, 3;
	setp.lt.u32 	%p28, %r59, 4;
	@%p28 bra 	$L__BB0_37;
	add.s32 	%r116, %r140, %r47;
	mul.wide.s32 	%rd46, %r116, 4;
	add.s64 	%rd47, %rd8, %rd46;
	add.s32 	%r117, %r140, %r48;
	mul.wide.s32 	%rd48, %r117, 4;
	add.s64 	%rd49, %rd1, %rd48;
	ld.global.f32 	%f134, [%rd49];
	atom.global.add.f32 	%f135, [%rd47], %f134;
	ld.global.f32 	%f136, [%rd49+4];
	atom.global.add.f32 	%f137, [%rd47+4], %f136;
	ld.global.f32 	%f138, [%rd49+8];
	atom.global.add.f32 	%f139, [%rd47+8], %f138;
	ld.global.f32 	%f140, [%rd49+12];
	atom.global.add.f32 	%f141, [%rd47+12], %f140;
	add.s32 	%r140, %r140, 4;
$L__BB0_37:
	setp.eq.s32 	%p29, %r62, 0;
	@%p29 bra 	$L__BB0_40;
	add.s32 	%r144, %r140, %r48;
	add.s32 	%r143, %r140, %r47;
	neg.s32 	%r142, %r62;
$L__BB0_39:
	.pragma "nounroll";
	mul.wide.s32 	%rd50, %r144, 4;
	add.s64 	%rd51, %rd1, %rd50;
	mul.wide.s32 	%rd52, %r143, 4;
	add.s64 	%rd53, %rd8, %rd52;
	ld.global.f32 	%f142, [%rd51];
	atom.global.add.f32 	%f143, [%rd53], %f142;
	add.s32 	%r144, %r144, 1;
	add.s32 	%r143, %r143, 1;
	add.s32 	%r142, %r142, 1;
	setp.ne.s32 	%p30, %r142, 0;
	@%p30 bra 	$L__BB0_39;
$L__BB0_40:
	ret;

}
	// .globl	_Z18normalizeCentroidsPfS_S_Piii
.visible .entry _Z18normalizeCentroidsPfS_S_Piii(
	.param .u64 .ptr .align 1 _Z18normalizeCentroidsPfS_S_Piii_param_0,
	.param .u64 .ptr .align 1 _Z18normalizeCentroidsPfS_S_Piii_param_1,
	.param .u64 .ptr .align 1 _Z18normalizeCentroidsPfS_S_Piii_param_2,
	.param .u64 .ptr .align 1 _Z18normalizeCentroidsPfS_S_Piii_param_3,
	.param .u32 _Z18normalizeCentroidsPfS_S_Piii_param_4,
	.param .u32 _Z18normalizeCentroidsPfS_S_Piii_param_5
)
{
	.reg .pred 	%p<12>;
	.reg .b32 	%r<28>;
	.reg .b32 	%f<87>;
	.reg .b64 	%rd<41>;

	ld.param.u64 	%rd12, [_Z18normalizeCentroidsPfS_S_Piii_param_0];
	ld.param.u64 	%rd13, [_Z18normalizeCentroidsPfS_S_Piii_param_1];
	ld.param.u64 	%rd10, [_Z18normalizeCentroidsPfS_S_Piii_param_2];
	ld.param.u64 	%rd11, [_Z18normalizeCentroidsPfS_S_Piii_param_3];
	ld.param.u32 	%r13, [_Z18normalizeCentroidsPfS_S_Piii_param_4];
	ld.param.u32 	%r14, [_Z18normalizeCentroidsPfS_S_Piii_param_5];
	cvta.to.global.u64 	%rd1, %rd12;
	cvta.to.global.u64 	%rd2, %rd13;
	mov.u32 	%r15, %ctaid.x;
	mov.u32 	%r16, %ntid.x;
	mov.u32 	%r17, %tid.x;
	mad.lo.s32 	%r1, %r15, %r16, %r17;
	mul.lo.s32 	%r18, %r14, %r13;
	setp.ge.s32 	%p1, %r1, %r18;
	@%p1 bra 	$L__BB1_2;
	cvta.to.global.u64 	%rd14, %rd11;
	div.s32 	%r19, %r1, %r13;
	mul.wide.s32 	%rd15, %r1, 4;
	add.s64 	%rd16, %rd2, %rd15;
	ld.global.f32 	%f13, [%rd16];
	mul.wide.s32 	%rd17, %r19, 4;
	add.s64 	%rd18, %rd14, %rd17;
	ld.global.u32 	%r20, [%rd18];
	cvt.rn.f32.s32 	%f14, %r20;
	div.rn.f32 	%f15, %f13, %f14;
	st.global.f32 	[%rd16], %f15;
$L__BB1_2:
	setp.ge.s32 	%p2, %r1, %r14;
	@%p2 bra 	$L__BB1_16;
	mul.lo.s32 	%r21, %r13, %r1;
	cvt.s64.s32 	%rd3, %r21;
	setp.lt.s32 	%p3, %r13, 1;
	mov.f32 	%f86, 0f00000000;
	@%p3 bra 	$L__BB1_15;
	and.b32  	%r2, %r13, 7;
	setp.lt.u32 	%p4, %r13, 8;
	mov.f32 	%f86, 0f00000000;
	mov.b32 	%r26, 0;
	@%p4 bra 	$L__BB1_7;
	and.b32  	%r26, %r13, 2147483640;
	neg.s32 	%r24, %r26;
	shl.b64 	%rd19, %rd3, 2;
	add.s64 	%rd20, %rd19, 16;
	add.s64 	%rd40, %rd1, %rd20;
	add.s64 	%rd39, %rd2, %rd20;
	mov.f32 	%f86, 0f00000000;
$L__BB1_6:
	.pragma "nounroll";
	ld.global.f32 	%f20, [%rd40+-16];
	ld.global.f32 	%f21, [%rd39+-16];
	sub.f32 	%f22, %f20, %f21;
	fma.rn.f32 	%f23, %f22, %f22, %f86;
	ld.global.f32 	%f24, [%rd40+-12];
	ld.global.f32 	%f25, [%rd39+-12];
	sub.f32 	%f26, %f24, %f25;
	fma.rn.f32 	%f27, %f26, %f26, %f23;
	ld.global.f32 	%f28, [%rd40+-8];
	ld.global.f32 	%f29, [%rd39+-8];
	sub.f32 	%f30, %f28, %f29;
	fma.rn.f32 	%f31, %f30, %f30, %f27;
	ld.global.f32 	%f32, [%rd40+-4];
	ld.global.f32 	%f33, [%rd39+-4];
	sub.f32 	%f34, %f32, %f33;
	fma.rn.f32 	%f35, %f34, %f34, %f31;
	ld.global.f32 	%f36, [%rd40];
	ld.global.f32 	%f37, [%rd39];
	sub.f32 	%f38, %f36, %f37;
	fma.rn.f32 	%f39, %f38, %f38, %f35;
	ld.global.f32 	%f40, [%rd40+4];
	ld.global.f32 	%f41, [%rd39+4];
	sub.f32 	%f42, %f40, %f41;
	fma.rn.f32 	%f43, %f42, %f42, %f39;
	ld.global.f32 	%f44, [%rd40+8];
	ld.global.f32 	%f45, [%rd39+8];
	sub.f32 	%f46, %f44, %f45;
	fma.rn.f32 	%f47, %f46, %f46, %f43;
	ld.global.f32 	%f48, [%rd40+12];
	ld.global.f32 	%f49, [%rd39+12];
	sub.f32 	%f50, %f48, %f49;
	fma.rn.f32 	%f86, %f50, %f50, %f47;
	add.s32 	%r24, %r24, 8;
	add.s64 	%rd40, %rd40, 32;
	add.s64 	%rd39, %rd39, 32;
	setp.ne.s32 	%p5, %r24, 0;
	@%p5 bra 	$L__BB1_6;
$L__BB1_7:
	setp.eq.s32 	%p6, %r2, 0;
	@%p6 bra 	$L__BB1_15;
	and.b32  	%r8, %r13, 3;
	setp.lt.u32 	%p7, %r2, 4;
	@%p7 bra 	$L__BB1_10;
	cvt.u64.u32 	%rd21, %r26;
	add.s64 	%rd22, %rd21, %rd3;
	shl.b64 	%rd23, %rd22, 2;
	add.s64 	%rd24, %rd1, %rd23;
	ld.global.f32 	%f52, [%rd24];
	add.s64 	%rd25, %rd2, %rd23;
	ld.global.f32 	%f53, [%rd25];
	sub.f32 	%f54, %f52, %f53;
	fma.rn.f32 	%f55, %f54, %f54, %f86;
	ld.global.f32 	%f56, [%rd24+4];
	ld.global.f32 	%f57, [%rd25+4];
	sub.f32 	%f58, %f56, %f57;
	fma.rn.f32 	%f59, %f58, %f58, %f55;
	ld.global.f32 	%f60, [%rd24+8];
	ld.global.f32 	%f61, [%rd25+8];
	sub.f32 	%f62, %f60, %f61;
	fma.rn.f32 	%f63, %f62, %f62, %f59;
	ld.global.f32 	%f64, [%rd24+12];
	ld.global.f32 	%f65, [%rd25+12];
	sub.f32 	%f66, %f64, %f65;
	fma.rn.f32 	%f86, %f66, %f66, %f63;
	add.s32 	%r26, %r26, 4;
$L__BB1_10:
	setp.eq.s32 	%p8, %r8, 0;
	@%p8 bra 	$L__BB1_15;
	setp.eq.s32 	%p9, %r8, 1;
	@%p9 bra 	$L__BB1_13;
	cvt.u64.u32 	%rd26, %r26;
	add.s64 	%rd27, %rd26, %rd3;
	shl.b64 	%rd28, %rd27, 2;
	add.s64 	%rd29, %rd1, %rd28;
	ld.global.f32 	%f68, [%rd29];
	add.s64 	%rd30, %rd2, %rd28;
	ld.global.f32 	%f69, [%rd30];
	sub.f32 	%f70, %f68, %f69;
	fma.rn.f32 	%f71, %f70, %f70, %f86;
	ld.global.f32 	%f72, [%rd29+4];
	ld.global.f32 	%f73, [%rd30+4];
	sub.f32 	%f74, %f72, %f73;
	fma.rn.f32 	%f86, %f74, %f74, %f71;
	add.s32 	%r26, %r26, 2;
$L__BB1_13:
	and.b32  	%r23, %r13, 1;
	setp.eq.b32 	%p10, %r23, 1;
	not.pred 	%p11, %p10;
	@%p11 bra 	$L__BB1_15;
	cvt.u64.u32 	%rd31, %r26;
	add.s64 	%rd32, %rd31, %rd3;
	shl.b64 	%rd33, %rd32, 2;
	add.s64 	%rd34, %rd1, %rd33;
	ld.global.f32 	%f75, [%rd34];
	add.s64 	%rd35, %rd2, %rd33;
	ld.global.f32 	%f76, [%rd35];
	sub.f32 	%f77, %f75, %f76;
	fma.rn.f32 	%f86, %f77, %f77, %f86;
$L__BB1_15:
	sqrt.rn.f32 	%f78, %f86;
	cvta.to.global.u64 	%rd36, %rd10;
	mul.wide.s32 	%rd37, %r1, 4;
	add.s64 	%rd38, %rd36, %rd37;
	st.global.f32 	[%rd38], %f78;
$L__BB1_16:
	ret;

}


// ===== COMPILED SASS (sm_100) =====

	.target	sm_100

	.elftype	@"ET_EXEC"


//--------------------- .note.nv.tkinfo           --------------------------
	.section	.note.nv.tkinfo,"",@"SHT_NOTE"
	.sectionflags	@"SHF_NOTE_NV_TKINFO"
	.tkinfo
        /*0018*/ 	.word	0x00000002
        /*0030*/ 	.string	""
        /*0030*/ 	.string	"ptxas"
        /*0030*/ 	.string	"Cuda compilation tools, release 13.0, V13.0.88"
        /*0030*/ 	.string	"Build cuda_13.0.r13.0/compiler.36424714_0"
        /*0030*/ 	.string	"-arch sm_100 -m 64 "



//--------------------- .note.nv.cuinfo           --------------------------
	.section	.note.nv.cuinfo,"",@"SHT_NOTE"
	.sectionflags	@"SHF_NOTE_NV_CUINFO"
        /*0018*/ 	.short	0x0002
        /*001a*/ 	.short	0x0064
        /*001c*/ 	.short	0x0082
	.zero		2


//--------------------- .nv.info                  --------------------------
	.section	.nv.info,"",@"SHT_CUDA_INFO"
	.align	4


	//----- nvinfo : EIATTR_REGCOUNT
	.align		4
        /*0000*/ 	.byte	0x04, 0x2f
        /*0002*/ 	.short	(.L_1 - .L_0)
	.align		4
.L_0:
        /*0004*/ 	.word	index@(_Z23assignPointsToCentroidsPfS_PiS_S0_iiiS0_)
        /*0008*/ 	.word	0x00000020


	//----- nvinfo : EIATTR_FRAME_SIZE
	.align		4
.L_1:
        /*000c*/ 	.byte	0x04, 0x11
        /*000e*/ 	.short	(.L_3 - .L_2)
	.align		4
.L_2:
        /*0010*/ 	.word	index@($__internal_2_$__cuda_sm20_sqrt_rn_f32_slowpath)
        /*0014*/ 	.word	0x00000000


	//----- nvinfo : EIATTR_FRAME_SIZE
	.align		4
.L_3:
        /*0018*/ 	.byte	0x04, 0x11
        /*001a*/ 	.short	(.L_5 - .L_4)
	.align		4
.L_4:
        /*001c*/ 	.word	index@(_Z23assignPointsToCentroidsPfS_PiS_S0_iiiS0_)
        /*0020*/ 	.word	0x00000000


	//----- nvinfo : EIATTR_REGCOUNT
	.align		4
.L_5:
        /*0024*/ 	.byte	0x04, 0x2f
        /*0026*/ 	.short	(.L_7 - .L_6)
	.align		4
.L_6:
        /*0028*/ 	.word	index@(_Z18normalizeCentroidsPfS_S_Piii)
        /*002c*/ 	.word	0x0000001d


	//----- nvinfo : EIATTR_FRAME_SIZE
	.align		4
.L_7:
        /*0030*/ 	.byte	0x04, 0x11
        /*0032*/ 	.short	(.L_9 - .L_8)
	.align		4
.L_8:
        /*0034*/ 	.word	index@($__internal_1_$__cuda_sm3x_div_rn_noftz_f32_slowpath)
        /*0038*/ 	.word	0x00000000


	//----- nvinfo : EIATTR_FRAME_SIZE
	.align		4
.L_9:
        /*003c*/ 	.byte	0x04, 0x11
        /*003e*/ 	.short	(.L_11 - .L_10)
	.align		4
.L_10:
        /*0040*/ 	.word	index@($__internal_0_$__cuda_sm20_sqrt_rn_f32_slowpath)
        /*0044*/ 	.word	0x00000000


	//----- nvinfo : EIATTR_FRAME_SIZE
	.align		4
.L_11:
        /*0048*/ 	.byte	0x04, 0x11
        /*004a*/ 	.short	(.L_13 - .L_12)
	.align		4
.L_12:
        /*004c*/ 	.word	index@(_Z18normalizeCentroidsPfS_S_Piii)
        /*0050*/ 	.word	0x00000000


	//----- nvinfo : EIATTR_MIN_STACK_SIZE
	.align		4
.L_13:
        /*0054*/ 	.byte	0x04, 0x12
        /*0056*/ 	.short	(.L_15 - .L_14)
	.align		4
.L_14:
        /*0058*/ 	.word	index@(_Z18normalizeCentroidsPfS_S_Piii)
        /*005c*/ 	.word	0x00000000


	//----- nvinfo : EIATTR_MIN_STACK_SIZE
	.align		4
.L_15:
        /*0060*/ 	.byte	0x04, 0x12
        /*0062*/ 	.short	(.L_17 - .L_16)
	.align		4
.L_16:
        /*0064*/ 	.word	index@(_Z23assignPointsToCentroidsPfS_PiS_S0_iiiS0_)
        /*0068*/ 	.word	0x00000000
.L_17:


//--------------------- .nv.compat                --------------------------
	.section	.nv.compat,"",@"SHT_CUDA_COMPAT_INFO"
	.align	4
        /*0000*/ 	.byte	0x02, 0x09, 0x00, 0x00, 0x02, 0x02, 0x01, 0x00, 0x02, 0x05, 0x05, 0x00, 0x03, 0x07, 0x01, 0x01
        /*0010*/ 	.byte	0x02, 0x03, 0x00, 0x00, 0x02, 0x06, 0x01, 0x00, 0x04, 0x0b, 0x08, 0x00, 0x01, 0x00, 0x00, 0x00
        /*0020*/ 	.byte	0x00, 0x00, 0x00, 0x00


//--------------------- .nv.info._Z18normalizeCentroidsPfS_S_Piii --------------------------
	.section	.nv.info._Z18normalizeCentroidsPfS_S_Piii,"",@"SHT_CUDA_INFO"
	.sectionflags	@""
	.align	4


	//----- nvinfo : EIATTR_CUDA_API_VERSION
	.align		4
        /*0000*/ 	.byte	0x04, 0x37
        /*0002*/ 	.short	(.L_19 - .L_18)
.L_18:
        /*0004*/ 	.word	0x00000082


	//----- nvinfo : EIATTR_KPARAM_INFO
	.align		4
.L_19:
        /*0008*/ 	.byte	0x04, 0x17
        /*000a*/ 	.short	(.L_21 - .L_20)
.L_20:
        /*000c*/ 	.word	0x00000000
        /*0010*/ 	.short	0x0005
        /*0012*/ 	.short	0x0024
        /*0014*/ 	.byte	0x00, 0xf0, 0x11, 0x00


	//----- nvinfo : EIATTR_KPARAM_INFO
	.align		4
.L_21:
        /*0018*/ 	.byte	0x04, 0x17
        /*001a*/ 	.short	(.L_23 - .L_22)
.L_22:
        /*001c*/ 	.word	0x00000000
        /*0020*/ 	.short	0x0004
        /*0022*/ 	.short	0x0020
        /*0024*/ 	.byte	0x00, 0xf0, 0x11, 0x00


	//----- nvinfo : EIATTR_KPARAM_INFO
	.align		4
.L_23:
        /*0028*/ 	.byte	0x04, 0x17
        /*002a*/ 	.short	(.L_25 - .L_24)
.L_24:
        /*002c*/ 	.word	0x00000000
        /*0030*/ 	.short	0x0003
        /*0032*/ 	.short	0x0018
        /*0034*/ 	.byte	0x00, 0xf5, 0x21, 0x00


	//----- nvinfo : EIATTR_KPARAM_INFO
	.align		4
.L_25:
        /*0038*/ 	.byte	0x04, 0x17
        /*003a*/ 	.short	(.L_27 - .L_26)
.L_26:
        /*003c*/ 	.word	0x00000000
        /*0040*/ 	.short	0x0002
        /*0042*/ 	.short	0x0010
        /*0044*/ 	.byte	0x00, 0xf5, 0x21, 0x00


	//----- nvinfo : EIATTR_KPARAM_INFO
	.align		4
.L_27:
        /*0048*/ 	.byte	0x04, 0x17
        /*004a*/ 	.short	(.L_29 - .L_28)
.L_28:
        /*004c*/ 	.word	0x00000000
        /*0050*/ 	.short	0x0001
        /*0052*/ 	.short	0x0008
        /*0054*/ 	.byte	0x00, 0xf5, 0x21, 0x00


	//----- nvinfo : EIATTR_KPARAM_INFO
	.align		4
.L_29:
        /*0058*/ 	.byte	0x04, 0x17
        /*005a*/ 	.short	(.L_31 - .L_30)
.L_30:
        /*005c*/ 	.word	0x00000000
        /*0060*/ 	.short	0x0000
        /*0062*/ 	.short	0x0000
        /*0064*/ 	.byte	0x00, 0xf5, 0x21, 0x00


	//----- nvinfo : EIATTR_SPARSE_MMA_MASK
	.align		4
.L_31:
        /*0068*/ 	.byte	0x03, 0x50
        /*006a*/ 	.short	0x0000


	//----- nvinfo : EIATTR_MAXREG_COUNT
	.align		4
        /*006c*/ 	.byte	0x03, 0x1b
        /*006e*/ 	.short	0x00ff


	//----- nvinfo : EIATTR_MERCURY_ISA_VERSION
	.align		4
        /*0070*/ 	.byte	0x03, 0x5f
        /*0072*/ 	.short	0x0101


	//----- nvinfo : EIATTR_VRC_CTA_INIT_COUNT
	.align		4
        /*0074*/ 	.byte	0x02, 0x4a
	.zero		1
	.zero		1


	//----- nvinfo : EIATTR_EXIT_INSTR_OFFSETS
	.align		4
        /*0078*/ 	.byte	0x04, 0x1c
        /*007a*/ 	.short	(.L_33 - .L_32)


	//   ....[0]....
.L_32:
        /*007c*/ 	.word	0x000003a0


	//   ....[1]....
        /*0080*/ 	.word	0x00000cd0


	//----- nvinfo : EIATTR_CRS_STACK_SIZE
	.align		4
.L_33:
        /*0084*/ 	.byte	0x04, 0x1e
        /*0086*/ 	.short	(.L_35 - .L_34)
.L_34:
        /*0088*/ 	.word	0x00000000


	//----- nvinfo : EIATTR_CBANK_PARAM_SIZE
	.align		4
.L_35:
        /*008c*/ 	.byte	0x03, 0x19
        /*008e*/ 	.short	0x0028


	//----- nvinfo : EIATTR_PARAM_CBANK
	.align		4
        /*0090*/ 	.byte	0x04, 0x0a
        /*0092*/ 	.short	(.L_37 - .L_36)
	.align		4
.L_36:
        /*0094*/ 	.word	index@(.nv.constant0._Z18normalizeCentroidsPfS_S_Piii)
        /*0098*/ 	.short	0x0380
        /*009a*/ 	.short	0x0028


	//----- nvinfo : EIATTR_SW_WAR
	.align		4
.L_37:
        /*009c*/ 	.byte	0x04, 0x36
        /*009e*/ 	.short	(.L_39 - .L_38)
.L_38:
        /*00a0*/ 	.word	0x00000008
.L_39:


//--------------------- .nv.info._Z23assignPointsToCentroidsPfS_PiS_S0_iiiS0_ --------------------------
	.section	.nv.info._Z23assignPointsToCentroidsPfS_PiS_S0_iiiS0_,"",@"SHT_CUDA_INFO"
	.sectionflags	@""
	.align	4


	//----- nvinfo : EIATTR_CUDA_API_VERSION
	.align		4
        /*0000*/ 	.byte	0x04, 0x37
        /*0002*/ 	.short	(.L_41 - .L_40)
.L_40:
        /*0004*/ 	.word	0x00000082


	//----- nvinfo : EIATTR_KPARAM_INFO
	.align		4
.L_41:
        /*0008*/ 	.byte	0x04, 0x17
        /*000a*/ 	.short	(.L_43 - .L_42)
.L_42:
        /*000c*/ 	.word	0x00000000
        /*0010*/ 	.short	0x0008
        /*0012*/ 	.short	0x0038
        /*0014*/ 	.byte	0x00, 0xf5, 0x21, 0x00


	//----- nvinfo : EIATTR_KPARAM_INFO
	.align		4
.L_43:
        /*0018*/ 	.byte	0x04, 0x17
        /*001a*/ 	.short	(.L_45 - .L_44)
.L_44:
        /*001c*/ 	.word	0x00000000
        /*0020*/ 	.short	0x0007
        /*0022*/ 	.short	0x0030
        /*0024*/ 	.byte	0x00, 0xf0, 0x11, 0x00


	//----- nvinfo : EIATTR_KPARAM_INFO
	.align		4
.L_45:
        /*0028*/ 	.byte	0x04, 0x17
        /*002a*/ 	.short	(.L_47 - .L_46)
.L_46:
        /*002c*/ 	.word	0x00000000
        /*0030*/ 	.short	0x0006
        /*0032*/ 	.short	0x002c
        /*0034*/ 	.byte	0x00, 0xf0, 0x11, 0x00


	//----- nvinfo : EIATTR_KPARAM_INFO
	.align		4
.L_47:
        /*0038*/ 	.byte	0x04, 0x17
        /*003a*/ 	.short	(.L_49 - .L_48)
.L_48:
        /*003c*/ 	.word	0x00000000
        /*0040*/ 	.short	0x0005
        /*0042*/ 	.short	0x0028
        /*0044*/ 	.byte	0x00, 0xf0, 0x11, 0x00


	//----- nvinfo : EIATTR_KPARAM_INFO
	.align		4
.L_49:
        /*0048*/ 	.byte	0x04, 0x17
        /*004a*/ 	.short	(.L_51 - .L_50)
.L_50:
        /*004c*/ 	.word	0x00000000
        /*0050*/ 	.short	0x0004
        /*0052*/ 	.short	0x0020
        /*0054*/ 	.byte	0x00, 0xf5, 0x21, 0x00


	//----- nvinfo : EIATTR_KPARAM_INFO
	.align		4
.L_51:
        /*0058*/ 	.byte	0x04, 0x17
        /*005a*/ 	.short	(.L_53 - .L_52)
.L_52:
        /*005c*/ 	.word	0x00000000
        /*0060*/ 	.short	0x0003
        /*0062*/ 	.short	0x0018
        /*0064*/ 	.byte	0x00, 0xf5, 0x21, 0x00


	//----- nvinfo : EIATTR_KPARAM_INFO
	.align		4
.L_53:
        /*0068*/ 	.byte	0x04, 0x17
        /*006a*/ 	.short	(.L_55 - .L_54)
.L_54:
        /*006c*/ 	.word	0x00000000
        /*0070*/ 	.short	0x0002
        /*0072*/ 	.short	0x0010
        /*0074*/ 	.byte	0x00, 0xf5, 0x21, 0x00


	//----- nvinfo : EIATTR_KPARAM_INFO
	.align		4
.L_55:
        /*0078*/ 	.byte	0x04, 0x17
        /*007a*/ 	.short	(.L_57 - .L_56)
.L_56:
        /*007c*/ 	.word	0x00000000
        /*0080*/ 	.short	0x0001
        /*0082*/ 	.short	0x0008
        /*0084*/ 	.byte	0x00, 0xf5, 0x21, 0x00


	//----- nvinfo : EIATTR_KPARAM_INFO
	.align		4
.L_57:
        /*0088*/ 	.byte	0x04, 0x17
        /*008a*/ 	.short	(.L_59 - .L_58)
.L_58:
        /*008c*/ 	.word	0x00000000
        /*0090*/ 	.short	0x0000
        /*0092*/ 	.short	0x0000
        /*0094*/ 	.byte	0x00, 0xf5, 0x21, 0x00


	//----- nvinfo : EIATTR_SPARSE_MMA_MASK
	.align		4
.L_59:
        /*0098*/ 	.byte	0x03, 0x50
        /*009a*/ 	.short	0x0000


	//----- nvinfo : EIATTR_MAXREG_COUNT
	.align		4
        /*009c*/ 	.byte	0x03, 0x1b
        /*009e*/ 	.short	0x00ff


	//----- nvinfo : EIATTR_NUM_BARRIERS
	.align		4
        /*00a0*/ 	.byte	0x02, 0x4c
        /*00a2*/ 	.byte	0x01
	.zero		1


	//----- nvinfo : EIATTR_MERCURY_ISA_VERSION
	.align		4
        /*00a4*/ 	.byte	0x03, 0x5f
        /*00a6*/ 	.short	0x0101


	//----- nvinfo : EIATTR_INT_WARP_WIDE_INSTR_OFFSETS
	.align		4
        /*00a8*/ 	.byte	0x04, 0x31
        /*00aa*/ 	.short	(.L_61 - .L_60)


	//   ....[0]....
.L_60:
        /*00ac*/ 	.word	0x000010c0


	//----- nvinfo : EIATTR_VRC_CTA_INIT_COUNT
	.align		4
.L_61:
        /*00b0*/ 	.byte	0x02, 0x4a
	.zero		1
	.zero		1


	//----- nvinfo : EIATTR_EXIT_INSTR_OFFSETS
	.align		4
        /*00b4*/ 	.byte	0x04, 0x1c
        /*00b6*/ 	.short	(.L_63 - .L_62)


	//   ....[0]....
.L_62:
        /*00b8*/ 	.word	0x000001b0


	//   ....[1]....
        /*00bc*/ 	.word	0x00001160


	//   ....[2]....
        /*00c0*/ 	.word	0x000014b0


	//   ....[3]....
        /*00c4*/ 	.word	0x00001670


	//   ....[4]....
        /*00c8*/ 	.word	0x000017b0


	//   ....[5]....
        /*00cc*/ 	.word	0x000018a0


	//----- nvinfo : EIATTR_CRS_STACK_SIZE
	.align		4
.L_63:
        /*00d0*/ 	.byte	0x04, 0x1e
        /*00d2*/ 	.short	(.L_65 - .L_64)
.L_64:
        /*00d4*/ 	.word	0x00000000


	//----- nvinfo : EIATTR_CBANK_PARAM_SIZE
	.align		4
.L_65:
        /*00d8*/ 	.byte	0x03, 0x19
        /*00da*/ 	.short	0x0040


	//----- nvinfo : EIATTR_PARAM_CBANK
	.align		4
        /*00dc*/ 	.byte	0x04, 0x0a
        /*00de*/ 	.short	(.L_67 - .L_66)
	.align		4
.L_66:
        /*00e0*/ 	.word	index@(.nv.constant0._Z23assignPointsToCentroidsPfS_PiS_S0_iiiS0_)
        /*00e4*/ 	.short	0x0380
        /*00e6*/ 	.short	0x0040


	//----- nvinfo : EIATTR_SW_WAR
	.align		4
.L_67:
        /*00e8*/ 	.byte	0x04, 0x36
        /*00ea*/ 	.short	(.L_69 - .L_68)
.L_68:
        /*00ec*/ 	.word	0x00000008
.L_69:


//--------------------- .nv.callgraph             --------------------------
	.section	.nv.callgraph,"",@"SHT_CUDA_CALLGRAPH"
	.align	4
	.sectionentsize	8
	.align		4
        /*0000*/ 	.word	0x00000000
	.align		4
        /*0004*/ 	.word	0xffffffff
	.align		4
        /*0008*/ 	.word	0x00000000
	.align		4
        /*000c*/ 	.word	0xfffffffe
	.align		4
        /*0010*/ 	.word	0x00000000
	.align		4
        /*0014*/ 	.word	0xfffffffd
	.align		4
        /*0018*/ 	.word	0x00000000
	.align		4
        /*001c*/ 	.word	0xfffffffc


//--------------------- .text._Z18normalizeCentroidsPfS_S_Piii --------------------------
	.section	.text._Z18normalizeCentroidsPfS_S_Piii,"ax",@progbits
	.align	128
        .global         _Z18normalizeCentroidsPfS_S_Piii
        .type           _Z18normalizeCentroidsPfS_S_Piii,@function
        .size           _Z18normalizeCentroidsPfS_S_Piii,(.L_x_53 - _Z18normalizeCentroidsPfS_S_Piii)
        .other          _Z18normalizeCentroidsPfS_S_Piii,@"STO_CUDA_ENTRY STV_DEFAULT"
_Z18normalizeCentroidsPfS_S_Piii:
.text._Z18normalizeCentroidsPfS_S_Piii:
[----:B------:R-:W-:Y:S01]  /*0000*/  LDC R1, c[0x0][0x37c] ;  /* 0x0000df00ff017b82 */ /* 0x000fe20000000800 */
[----:B------:R-:W0:Y:S07]  /*0010*/  S2R R0, SR_TID.X ;  /* 0x0000000000007919 */ /* 0x000e2e0000002100 */
[----:B------:R-:W0:Y:S01]  /*0020*/  S2UR UR6, SR_CTAID.X ;  /* 0x00000000000679c3 */ /* 0x000e220000002500 */
[----:B------:R-:W1:Y:S01]  /*0030*/  LDCU.64 UR4, c[0x0][0x358] ;  /* 0x00006b00ff0477ac */ /* 0x000e620008000a00 */
[----:B------:R-:W-:Y:S06]  /*0040*/  BSSY.RECONVERGENT B0, `(.L_x_0) ;  /* 0x0000033000007945 */ /* 0x000fec0003800200 */
[----:B------:R-:W0:Y:S08]  /*0050*/  LDC R7, c[0x0][0x360] ;  /* 0x0000d800ff077b82 */ /* 0x000e300000000800 */
[----:B------:R-:W2:Y:S01]  /*0060*/  LDC.64 R2, c[0x0][0x3a0] ;  /* 0x0000e800ff027b82 */ /* 0x000ea20000000a00 */
[----:B0-----:R-:W-:-:S02]  /*0070*/  IMAD R7, R7, UR6, R0 ;  /* 0x0000000607077c24 */ /* 0x001fc4000f8e0200 */
[----:B--2---:R-:W-:-:S05]  /*0080*/  IMAD R0, R3, R2, RZ ;  /* 0x0000000203007224 */ /* 0x004fca00078e02ff */
[----:B------:R-:W-:-:S13]  /*0090*/  ISETP.GE.AND P0, PT, R7, R0, PT ;  /* 0x000000000700720c */ /* 0x000fda0003f06270 */
[----:B-1----:R-:W-:Y:S05]  /*00a0*/  @P0 BRA `(.L_x_1) ;  /* 0x0000000000b00947 */ /* 0x002fea0003800000 */
[----:B------:R-:W-:-:S04]  /*00b0*/  IABS R9, R2 ;  /* 0x0000000200097213 */ /* 0x000fc80000000000 */
[----:B------:R-:W0:Y:S08]  /*00c0*/  I2F.RP R0, R9 ;  /* 0x0000000900007306 */ /* 0x000e300000209400 */
[----:B0-----:R-:W0:Y:S02]  /*00d0*/  MUFU.RCP R0, R0 ;  /* 0x0000000000007308 */ /* 0x001e240000001000 */
[----:B0-----:R-:W-:-:S06]  /*00e0*/  VIADD R4, R0, 0xffffffe ;  /* 0x0ffffffe00047836 */ /* 0x001fcc0000000000 */
[----:B------:R0:W1:Y:S02]  /*00f0*/  F2I.FTZ.U32.TRUNC.NTZ R5, R4 ;  /* 0x0000000400057305 */ /* 0x000064000021f000 */
[----:B0-----:R-:W-:Y:S02]  /*0100*/  IMAD.MOV.U32 R4, RZ, RZ, RZ ;  /* 0x000000ffff047224 */ /* 0x001fe400078e00ff */
[----:B-1----:R-:W-:-:S04]  /*0110*/  IMAD.MOV R6, RZ, RZ, -R5 ;  /* 0x000000ffff067224 */ /* 0x002fc800078e0a05 */
[----:B------:R-:W-:Y:S01]  /*0120*/  IMAD R3, R6, R9, RZ ;  /* 0x0000000906037224 */ /* 0x000fe200078e02ff */
[----:B------:R-:W-:-:S03]  /*0130*/  IABS R6, R7 ;  /* 0x0000000700067213 */ /* 0x000fc60000000000 */
[----:B------:R-:W-:-:S06]  /*0140*/  IMAD.HI.U32 R5, R5, R3, R4 ;  /* 0x0000000305057227 */ /* 0x000fcc00078e0004 */
[----:B------:R-:W-:Y:S02]  /*0150*/  IMAD.HI.U32 R3, R5, R6, RZ ;  /* 0x0000000605037227 */ /* 0x000fe400078e00ff */
[----:B------:R-:W0:Y:S03]  /*0160*/  LDC.64 R4, c[0x0][0x398] ;  /* 0x0000e600ff047b82 */ /* 0x000e260000000a00 */
[----:B------:R-:W-:-:S05]  /*0170*/  IADD3 R0, PT, PT, -R3, RZ, RZ ;  /* 0x000000ff03007210 */ /* 0x000fca0007ffe1ff */
[----:B------:R-:W-:-:S05]  /*0180*/  IMAD R0, R9, R0, R6 ;  /* 0x0000000009007224 */ /* 0x000fca00078e0206 */
[----:B------:R-:W-:-:S13]  /*0190*/  ISETP.GT.U32.AND P1, PT, R9, R0, PT ;  /* 0x000000000900720c */ /* 0x000fda0003f24070 */
[----:B------:R-:W-:Y:S02]  /*01a0*/  @!P1 IMAD.IADD R0, R0, 0x1, -R9 ;  /* 0x0000000100009824 */ /* 0x000fe400078e0a09 */
[----:B------:R-:W-:Y:S01]  /*01b0*/  @!P1 VIADD R3, R3, 0x1 ;  /* 0x0000000103039836 */ /* 0x000fe20000000000 */
[----:B------:R-:W-:Y:S02]  /*01c0*/  ISETP.NE.AND P1, PT, R2, RZ, PT ;  /* 0x000000ff0200720c */ /* 0x000fe40003f25270 */
[----:B------:R-:W-:Y:S02]  /*01d0*/  ISETP.GE.U32.AND P0, PT, R0, R9, PT ;  /* 0x000000090000720c */ /* 0x000fe40003f06070 */
[----:B------:R-:W-:-:S04]  /*01e0*/  LOP3.LUT R0, R7, R2, RZ, 0x3c, !PT ;  /* 0x0000000207007212 */ /* 0x000fc800078e3cff */
[----:B------:R-:W-:-:S07]  /*01f0*/  ISETP.GE.AND P2, PT, R0, RZ, PT ;  /* 0x000000ff0000720c */ /* 0x000fce0003f46270 */
[----:B------:R-:W-:-:S06]  /*0200*/  @P0 VIADD R3, R3, 0x1 ;  /* 0x0000000103030836 */ /* 0x000fcc0000000000 */
[----:B------:R-:W-:Y:S02]  /*0210*/  @!P2 IADD3 R3, PT, PT, -R3, RZ, RZ ;  /* 0x000000ff0303a210 */ /* 0x000fe40007ffe1ff */
[----:B------:R-:W-:-:S05]  /*0220*/  @!P1 LOP3.LUT R3, RZ, R2, RZ, 0x33, !PT ;  /* 0x00000002ff039212 */ /* 0x000fca00078e33ff */
[----:B0-----:R-:W-:Y:S02]  /*0230*/  IMAD.WIDE R2, R3, 0x4, R4 ;  /* 0x0000000403027825 */ /* 0x001fe400078e0204 */
[----:B------:R-:W0:Y:S04]  /*0240*/  LDC.64 R4, c[0x0][0x388] ;  /* 0x0000e200ff047b82 */ /* 0x000e280000000a00 */
[----:B------:R-:W2:Y:S01]  /*0250*/  LDG.E R2, desc[UR4][R2.64] ;  /* 0x0000000402027981 */ /* 0x000ea2000c1e1900 */
[----:B0-----:R-:W-:-:S05]  /*0260*/  IMAD.WIDE R4, R7, 0x4, R4 ;  /* 0x0000000407047825 */ /* 0x001fca00078e0204 */
[----:B------:R-:W3:Y:S01]  /*0270*/  LDG.E R0, desc[UR4][R4.64] ;  /* 0x0000000404007981 */ /* 0x000ee2000c1e1900 */
[----:B------:R-:W-:Y:S01]  /*0280*/  BSSY.RECONVERGENT B1, `(.L_x_2) ;  /* 0x000000d000017945 */ /* 0x000fe20003800200 */
[----:B--2---:R-:W-:-:S04]  /*0290*/  I2FP.F32.S32 R11, R2 ;  /* 0x00000002000b7245 */ /* 0x004fc80000201400 */
[----:B------:R-:W0:Y:S02]  /*02a0*/  MUFU.RCP R6, R11 ;  /* 0x0000000b00067308 */ /* 0x000e240000001000 */
[----:B0-----:R-:W-:-:S06]  /*02b0*/  FFMA R9, -R11, R6, 1 ;  /* 0x3f8000000b097423 */ /* 0x001fcc0000000106 */
[----:B---3--:R-:W0:Y:S01]  /*02c0*/  FCHK P0, R0, R11 ;  /* 0x0000000b00007302 */ /* 0x008e220000000000 */
[----:B------:R-:W-:-:S04]  /*02d0*/  FFMA R9, R6, R9, R6 ;  /* 0x0000000906097223 */ /* 0x000fc80000000006 */
[----:B------:R-:W-:-:S04]  /*02e0*/  FFMA R6, R0, R9, RZ ;  /* 0x0000000900067223 */ /* 0x000fc800000000ff */
[----:B------:R-:W-:-:S04]  /*02f0*/  FFMA R8, -R11, R6, R0 ;  /* 0x000000060b087223 */ /* 0x000fc80000000100 */
[----:B------:R-:W-:Y:S01]  /*0300*/  FFMA R9, R9, R8, R6 ;  /* 0x0000000809097223 */ /* 0x000fe20000000006 */
[----:B0-----:R-:W-:Y:S06]  /*0310*/  @!P0 BRA `(.L_x_3) ;  /* 0x00000000000c8947 */ /* 0x001fec0003800000 */
[----:B------:R-:W-:-:S07]  /*0320*/  MOV R2, 0x340 ;  /* 0x0000034000027802 */ /* 0x000fce0000000f00 */
[----:B------:R-:W-:Y:S05]  /*0330*/  CALL.REL.NOINC `($__internal_1_$__cuda_sm3x_div_rn_noftz_f32_slowpath) ;  /* 0x0000000800c47944 */ /* 0x000fea0003c00000 */
[----:B------:R-:W-:-:S07]  /*0340*/  IMAD.MOV.U32 R9, RZ, RZ, R0 ;  /* 0x000000ffff097224 */ /* 0x000fce00078e0000 */
.L_x_3:
[----:B------:R-:W-:Y:S05]  /*0350*/  BSYNC.RECONVERGENT B1 ;  /* 0x0000000000017941 */ /* 0x000fea0003800200 */
.L_x_2:
[----:B------:R0:W-:Y:S02]  /*0360*/  STG.E desc[UR4][R4.64], R9 ;  /* 0x0000000904007986 */ /* 0x0001e4000c101904 */
.L_x_1:
[----:B------:R-:W-:Y:S05]  /*0370*/  BSYNC.RECONVERGENT B0 ;  /* 0x0000000000007941 */ /* 0x000fea0003800200 */
.L_x_0:
[----:B------:R-:W1:Y:S02]  /*0380*/  LDCU UR6, c[0x0][0x3a4] ;  /* 0x00007480ff0677ac */ /* 0x000e640008000800 */
[----:B-1----:R-:W-:-:S13]  /*0390*/  ISETP.GE.AND P0, PT, R7, UR6, PT ;  /* 0x0000000607007c0c */ /* 0x002fda000bf06270 */
[----:B------:R-:W-:Y:S05]  /*03a0*/  @P0 EXIT ;  /* 0x000000000000094d */ /* 0x000fea0003800000 */
[----:B------:R-:W1:Y:S01]  /*03b0*/  LDC R10, c[0x0][0x3a0] ;  /* 0x0000e800ff0a7b82 */ /* 0x000e620000000800 */
[----:B------:R-:W-:Y:S01]  /*03c0*/  IMAD.MOV.U32 R8, RZ, RZ, RZ ;  /* 0x000000ffff087224 */ /* 0x000fe200078e00ff */
[----:B-1----:R-:W-:-:S13]  /*03d0*/  ISETP.GE.AND P0, PT, R10, 0x1, PT ;  /* 0x000000010a00780c */ /* 0x002fda0003f06270 */
[----:B------:R-:W-:Y:S05]  /*03e0*/  @!P0 BRA `(.L_x_4) ;  /* 0x0000000400f48947 */ /* 0x000fea0003800000 */
[C---:B------:R-:W-:Y:S01]  /*03f0*/  ISETP.GE.U32.AND P1, PT, R10.reuse, 0x8, PT ;  /* 0x000000080a00780c */ /* 0x040fe20003f26070 */
[----:B0-----:R-:W-:Y:S01]  /*0400*/  IMAD R9, R7, R10, RZ ;  /* 0x0000000a07097224 */ /* 0x001fe200078e02ff */
[----:B------:R-:W-:Y:S01]  /*0410*/  LOP3.LUT R25, R10, 0x7, RZ, 0xc0, !PT ;  /* 0x000000070a197812 */ /* 0x000fe200078ec0ff */
[----:B------:R-:W-:Y:S02]  /*0420*/  HFMA2 R0, -RZ, RZ, 0, 0 ;  /* 0x00000000ff007431 */ /* 0x000fe400000001ff */
[----:B------:R-:W-:Y:S01]  /*0430*/  IMAD.MOV.U32 R8, RZ, RZ, RZ ;  /* 0x000000ffff087224 */ /* 0x000fe200078e00ff */
[----:B------:R-:W-:Y:S02]  /*0440*/  ISETP.NE.AND P0, PT, R25, RZ, PT ;  /* 0x000000ff1900720c */ /* 0x000fe40003f05270 */
[----:B------:R-:W-:-:S05]  /*0450*/  SHF.R.S32.HI R6, RZ, 0x1f, R9 ;  /* 0x0000001fff067819 */ /* 0x000fca0000011409 */
[----:B------:R-:W-:Y:S06]  /*0460*/  @!P1 BRA `(.L_x_5) ;  /* 0x0000000000c49947 */ /* 0x000fec0003800000 */
[----:B------:R-:W0:Y:S01]  /*0470*/  LDCU.128 UR8, c[0x0][0x380] ;  /* 0x00007000ff0877ac */ /* 0x000e220008000c00 */
[C---:B------:R-:W-:Y:S01]  /*0480*/  LEA R2, P1, R9.reuse, 0x10, 0x2 ;  /* 0x0000001009027811 */ /* 0x040fe200078210ff */
[----:B------:R-:W-:Y:S01]  /*0490*/  IMAD.MOV.U32 R8, RZ, RZ, RZ ;  /* 0x000000ffff087224 */ /* 0x000fe200078e00ff */
[----:B------:R-:W-:Y:S02]  /*04a0*/  LOP3.LUT R0, R10, 0x7ffffff8, RZ, 0xc0, !PT ;  /* 0x7ffffff80a007812 */ /* 0x000fe400078ec0ff */
[----:B------:R-:W-:-:S03]  /*04b0*/  LEA.HI.X R3, R9, RZ, R6, 0x2, P1 ;  /* 0x000000ff09037211 */ /* 0x000fc600008f1406 */
[----:B------:R-:W-:Y:S01]  /*04c0*/  IMAD.MOV R14, RZ, RZ, -R0 ;  /* 0x000000ffff0e7224 */ /* 0x000fe200078e0a00 */
[C---:B0-----:R-:W-:Y:S02]  /*04d0*/  IADD3 R4, P2, PT, R2.reuse, UR8, RZ ;  /* 0x0000000802047c10 */ /* 0x041fe4000ff5e0ff */
[----:B------:R-:W-:Y:S02]  /*04e0*/  IADD3 R2, P1, PT, R2, UR10, RZ ;  /* 0x0000000a02027c10 */ /* 0x000fe4000ff3e0ff */
[C---:B------:R-:W-:Y:S02]  /*04f0*/  IADD3.X R5, PT, PT, R3.reuse, UR9, RZ, P2, !PT ;  /* 0x0000000903057c10 */ /* 0x040fe400097fe4ff */
[----:B------:R-:W-:-:S09]  /*0500*/  IADD3.X R3, PT, PT, R3, UR11, RZ, P1, !PT ;  /* 0x0000000b03037c10 */ /* 0x000fd20008ffe4ff */
.L_x_6:
[----:B------:R-:W2:Y:S04]  /*0510*/  LDG.E R21, desc[UR4][R4.64+-0x10] ;  /* 0xfffff00404157981 */ /* 0x000ea8000c1e1900 */
[----:B------:R-:W2:Y:S04]  /*0520*/  LDG.E R24, desc[UR4][R2.64+-0x10] ;  /* 0xfffff00402187981 */ /* 0x000ea8000c1e1900 */
[----:B------:R-:W3:Y:S04]  /*0530*/  LDG.E R12, desc[UR4][R4.64+-0xc] ;  /* 0xfffff404040c7981 */ /* 0x000ee8000c1e1900 */
[----:B------:R-:W3:Y:S04]  /*0540*/  LDG.E R13, desc[UR4][R2.64+-0xc] ;  /* 0xfffff404020d7981 */ /* 0x000ee8000c1e1900 */
[----:B------:R-:W4:Y:S04]  /*0550*/  LDG.E R22, desc[UR4][R4.64+-0x8] ;  /* 0xfffff80404167981 */ /* 0x000f28000c1e1900 */
[----:B------:R-:W4:Y:S04]  /*0560*/  LDG.E R19, desc[UR4][R2.64+-0x8] ;  /* 0xfffff80402137981 */ /* 0x000f28000c1e1900 */
[----:B------:R-:W5:Y:S04]  /*0570*/  LDG.E R20, desc[UR4][R4.64+-0x4] ;  /* 0xfffffc0404147981 */ /* 0x000f68000c1e1900 */
[----:B------:R-:W5:Y:S04]  /*0580*/  LDG.E R17, desc[UR4][R2.64+-0x4] ;  /* 0xfffffc0402117981 */ /* 0x000f68000c1e1900 */
[----:B------:R-:W5:Y:S04]  /*0590*/  LDG.E R18, desc[UR4][R4.64] ;  /* 0x0000000404127981 */ /* 0x000f68000c1e1900 */
[----:B------:R-:W5:Y:S04]  /*05a0*/  LDG.E R15, desc[UR4][R2.64] ;  /* 0x00000004020f7981 */ /* 0x000f68000c1e1900 */
[----:B------:R-:W5:Y:S04]  /*05b0*/  LDG.E R16, desc[UR4][R4.64+0x4] ;  /* 0x0000040404107981 */ /* 0x000f68000c1e1900 */
[----:B------:R-:W5:Y:S01]  /*05c0*/  LDG.E R11, desc[UR4][R2.64+0x4] ;  /* 0x00000404020b7981 */ /* 0x000f62000c1e1900 */
[----:B--2---:R-:W-:-:S03]  /*05d0*/  FADD R23, R21, -R24 ;  /* 0x8000001815177221 */ /* 0x004fc60000000000 */
[----:B------:R-:W2:Y:S04]  /*05e0*/  LDG.E R24, desc[UR4][R4.64+0x8] ;  /* 0x0000080404187981 */ /* 0x000ea8000c1e1900 */
[----:B------:R-:W2:Y:S01]  /*05f0*/  LDG.E R21, desc[UR4][R2.64+0x8] ;  /* 0x0000080402157981 */ /* 0x000ea2000c1e1900 */
[----:B------:R-:W-:-:S03]  /*0600*/  FFMA R26, R23, R23, R8 ;  /* 0x00000017171a7223 */ /* 0x000fc60000000008 */
[----:B------:R0:W2:Y:S04]  /*0610*/  LDG.E R8, desc[UR4][R4.64+0xc] ;  /* 0x00000c0404087981 */ /* 0x0000a8000c1e1900 */
[----:B------:R1:W2:Y:S01]  /*0620*/  LDG.E R23, desc[UR4][R2.64+0xc] ;  /* 0x00000c0402177981 */ /* 0x0002a2000c1e1900 */
[----:B---3--:R-:W-:Y:S01]  /*0630*/  FADD R13, R12, -R13 ;  /* 0x8000000d0c0d7221 */ /* 0x008fe20000000000 */
[----:B----4-:R-:W-:Y:S01]  /*0640*/  FADD R19, R22, -R19 ;  /* 0x8000001316137221 */ /* 0x010fe20000000000 */
[----:B------:R-:W-:Y:S02]  /*0650*/  VIADD R14, R14, 0x8 ;  /* 0x000000080e0e7836 */ /* 0x000fe40000000000 */
[----:B------:R-:W-:Y:S01]  /*0660*/  FFMA R26, R13, R13, R26 ;  /* 0x0000000d0d1a7223 */ /* 0x000fe2000000001a */
[----:B0-----:R-:W-:-:S02]  /*0670*/  IADD3 R4, P2, PT, R4, 0x20, RZ ;  /* 0x0000002004047810 */ /* 0x001fc40007f5e0ff */
[----:B------:R-:W-:Y:S01]  /*0680*/  ISETP.NE.AND P1, PT, R14, RZ, PT ;  /* 0x000000ff0e00720c */ /* 0x000fe20003f25270 */
[----:B------:R-:W-:Y:S01]  /*0690*/  FFMA R26, R19, R19, R26 ;  /* 0x00000013131a7223 */ /* 0x000fe2000000001a */
[----:B-----5:R-:W-:Y:S01]  /*06a0*/  FADD R17, R20, -R17 ;  /* 0x8000001114117221 */ /* 0x020fe20000000000 */
[----:B-1----:R-:W-:Y:S02]  /*06b0*/  IADD3 R2, P3, PT, R2, 0x20, RZ ;  /* 0x0000002002027810 */ /* 0x002fe40007f7e0ff */
[----:B------:R-:W-:Y:S01]  /*06c0*/  IADD3.X R5, PT, PT, RZ, R5, RZ, P2, !PT ;  /* 0x00000005ff057210 */ /* 0x000fe200017fe4ff */
[----:B------:R-:W-:Y:S02]  /*06d0*/  FFMA R26, R17, R17, R26 ;  /* 0x00000011111a7223 */ /* 0x000fe4000000001a */
[----:B------:R-:W-:Y:S02]  /*06e0*/  IMAD.X R3, RZ, RZ, R3, P3 ;  /* 0x000000ffff037224 */ /* 0x000fe400018e0603 */
[----:B------:R-:W-:-:S04]  /*06f0*/  FADD R15, R18, -R15 ;  /* 0x8000000f120f7221 */ /* 0x000fc80000000000 */
[----:B------:R-:W-:Y:S01]  /*0700*/  FFMA R26, R15, R15, R26 ;  /* 0x0000000f0f1a7223 */ /* 0x000fe2000000001a */
[----:B------:R-:W-:-:S04]  /*0710*/  FADD R11, R16, -R11 ;  /* 0x8000000b100b7221 */ /* 0x000fc80000000000 */
[----:B------:R-:W-:Y:S01]  /*0720*/  FFMA R26, R11, R11, R26 ;  /* 0x0000000b0b1a7223 */ /* 0x000fe2000000001a */
[----:B--2---:R-:W-:-:S04]  /*0730*/  FADD R21, R24, -R21 ;  /* 0x8000001518157221 */ /* 0x004fc80000000000 */
[----:B------:R-:W-:Y:S01]  /*0740*/  FFMA R26, R21, R21, R26 ;  /* 0x00000015151a7223 */ /* 0x000fe2000000001a */
[----:B------:R-:W-:-:S04]  /*0750*/  FADD R23, R8, -R23 ;  /* 0x8000001708177221 */ /* 0x000fc80000000000 */
[----:B------:R-:W-:Y:S01]  /*0760*/  FFMA R8, R23, R23, R26 ;  /* 0x0000001717087223 */ /* 0x000fe2000000001a */
[----:B------:R-:W-:Y:S06]  /*0770*/  @P1 BRA `(.L_x_6) ;  /* 0xfffffffc00641947 */ /* 0x000fec000383ffff */
.L_x_5:
[----:B------:R-:W-:Y:S05]  /*0780*/  @!P0 BRA `(.L_x_4) ;  /* 0x00000004000c8947 */ /* 0x000fea0003800000 */
[----:B------:R-:W-:Y:S02]  /*0790*/  ISETP.GE.U32.AND P0, PT, R25, 0x4, PT ;  /* 0x000000041900780c */ /* 0x000fe40003f06070 */
[----:B------:R-:W-:-:S04]  /*07a0*/  LOP3.LUT R19, R10, 0x3, RZ, 0xc0, !PT ;  /* 0x000000030a137812 */ /* 0x000fc800078ec0ff */
[----:B------:R-:W-:-:S07]  /*07b0*/  ISETP.NE.AND P1, PT, R19, RZ, PT ;  /* 0x000000ff1300720c */ /* 0x000fce0003f25270 */
[----:B------:R-:W-:Y:S06]  /*07c0*/  @!P0 BRA `(.L_x_7) ;  /* 0x0000000000688947 */ /* 0x000fec0003800000 */
[----:B------:R-:W0:Y:S01]  /*07d0*/  LDCU.128 UR8, c[0x0][0x380] ;  /* 0x00007000ff0877ac */ /* 0x000e220008000c00 */
[----:B------:R-:W-:-:S05]  /*07e0*/  IADD3 R3, P0, PT, R9, R0, RZ ;  /* 0x0000000009037210 */ /* 0x000fca0007f1e0ff */
[----:B------:R-:W-:Y:S02]  /*07f0*/  IMAD.X R4, RZ, RZ, R6, P0 ;  /* 0x000000ffff047224 */ /* 0x000fe400000e0606 */
[----:B------:R-:W-:-:S03]  /*0800*/  IMAD.SHL.U32 R2, R3, 0x4, RZ ;  /* 0x0000000403027824 */ /* 0x000fc600078e00ff */
[----:B------:R-:W-:Y:S02]  /*0810*/  SHF.L.U64.HI R3, R3, 0x2, R4 ;  /* 0x0000000203037819 */ /* 0x000fe40000010204 */
[C---:B0-----:R-:W-:Y:S02]  /*0820*/  IADD3 R4, P0, PT, R2.reuse, UR8, RZ ;  /* 0x0000000802047c10 */ /* 0x041fe4000ff1e0ff */
[----:B------:R-:W-:Y:S02]  /*0830*/  IADD3 R2, P2, PT, R2, UR10, RZ ;  /* 0x0000000a02027c10 */ /* 0x000fe4000ff5e0ff */
[C---:B------:R-:W-:Y:S02]  /*0840*/  IADD3.X R5, PT, PT, R3.reuse, UR9, RZ, P0, !PT ;  /* 0x0000000903057c10 */ /* 0x040fe400087fe4ff */
[----:B------:R-:W-:-:S03]  /*0850*/  IADD3.X R3, PT, PT, R3, UR11, RZ, P2, !PT ;  /* 0x0000000b03037c10 */ /* 0x000fc600097fe4ff */
[----:B------:R-:W2:Y:S04]  /*0860*/  LDG.E R11, desc[UR4][R4.64] ;  /* 0x00000004040b7981 */ /* 0x000ea8000c1e1900 */
[----:B------:R-:W2:Y:S04]  /*0870*/  LDG.E R12, desc[UR4][R2.64] ;  /* 0x00000004020c7981 */ /* 0x000ea8000c1e1900 */
[----:B------:R-:W3:Y:S04]  /*0880*/  LDG.E R13, desc[UR4][R4.64+0x4] ;  /* 0x00000404040d7981 */ /* 0x000ee8000c1e1900 */
[----:B------:R-:W3:Y:S04]  /*0890*/  LDG.E R14, desc[UR4][R2.64+0x4] ;  /* 0x00000404020e7981 */ /* 0x000ee8000c1e1900 */
[----:B------:R-:W4:Y:S04]  /*08a0*/  LDG.E R15, desc[UR4][R4.64+0x8] ;  /* 0x00000804040f7981 */ /* 0x000f28000c1e1900 */
[----:B------:R-:W4:Y:S04]  /*08b0*/  LDG.E R16, desc[UR4][R2.64+0x8] ;  /* 0x0000080402107981 */ /* 0x000f28000c1e1900 */
[----:B------:R-:W5:Y:S04]  /*08c0*/  LDG.E R17, desc[UR4][R4.64+0xc] ;  /* 0x00000c0404117981 */ /* 0x000f68000c1e1900 */
[----:B------:R-:W5:Y:S01]  /*08d0*/  LDG.E R18, desc[UR4][R2.64+0xc] ;  /* 0x00000c0402127981 */ /* 0x000f62000c1e1900 */
[----:B------:R-:W-:Y:S01]  /*08e0*/  IADD3 R0, PT, PT, R0, 0x4, RZ ;  /* 0x0000000400007810 */ /* 0x000fe20007ffe0ff */
[----:B--2---:R-:W-:-:S04]  /*08f0*/  FADD R11, R11, -R12 ;  /* 0x8000000c0b0b7221 */ /* 0x004fc80000000000 */
[----:B------:R-:W-:Y:S01]  /*0900*/  FFMA R8, R11, R11, R8 ;  /* 0x0000000b0b087223 */ /* 0x000fe20000000008 */
[----:B---3--:R-:W-:-:S04]  /*0910*/  FADD R13, R13, -R14 ;  /* 0x8000000e0d0d7221 */ /* 0x008fc80000000000 */
[----:B------:R-:W-:Y:S01]  /*0920*/  FFMA R8, R13, R13, R8 ;  /* 0x0000000d0d087223 */ /* 0x000fe20000000008 */
[----:B----4-:R-:W-:-:S04]  /*0930*/  FADD R15, R15, -R16 ;  /* 0x800000100f0f7221 */ /* 0x010fc80000000000 */
[----:B------:R-:W-:Y:S01]  /*0940*/  FFMA R8, R15, R15, R8 ;  /* 0x0000000f0f087223 */ /* 0x000fe20000000008 */
[----:B-----5:R-:W-:-:S04]  /*0950*/  FADD R17, R17, -R18 ;  /* 0x8000001211117221 */ /* 0x020fc80000000000 */
[----:B------:R-:W-:-:S07]  /*0960*/  FFMA R8, R17, R17, R8 ;  /* 0x0000001111087223 */ /* 0x000fce0000000008 */
.L_x_7:
[----:B------:R-:W-:Y:S05]  /*0970*/  @!P1 BRA `(.L_x_4) ;  /* 0x0000000000909947 */ /* 0x000fea0003800000 */
[----:B------:R-:W-:Y:S01]  /*0980*/  ISETP.NE.AND P1, PT, R19, 0x1, PT ;  /* 0x000000011300780c */ /* 0x000fe20003f25270 */
[----:B------:R-:W0:Y:S01]  /*0990*/  LDC.64 R14, c[0x0][0x380] ;  /* 0x0000e000ff0e7b82 */ /* 0x000e220000000a00 */
[----:B------:R-:W-:-:S04]  /*09a0*/  LOP3.LUT R10, R10, 0x1, RZ, 0xc0, !PT ;  /* 0x000000010a0a7812 */ /* 0x000fc800078ec0ff */
[----:B------:R-:W-:-:S03]  /*09b0*/  ISETP.NE.U32.AND P0, PT, R10, 0x1, PT ;  /* 0x000000010a00780c */ /* 0x000fc60003f05070 */
[----:B------:R-:W1:Y:S04]  /*09c0*/  LDC.64 R12, c[0x0][0x388] ;  /* 0x0000e200ff0c7b82 */ /* 0x000e680000000a00 */
[----:B------:R-:W-:Y:S01]  /*09d0*/  @P1 IADD3 R10, P2, PT, R9, R0, RZ ;  /* 0x00000000090a1210 */ /* 0x000fe20007f5e0ff */
[----:B------:R-:W-:-:S03]  /*09e0*/  @P1 VIADD R0, R0, 0x2 ;  /* 0x0000000200001836 */ /* 0x000fc60000000000 */
[----:B------:R-:W2:Y:S01]  /*09f0*/  LDC.64 R4, c[0x0][0x388] ;  /* 0x0000e200ff047b82 */ /* 0x000ea20000000a00 */
[----:B------:R-:W-:Y:S01]  /*0a00*/  @P1 IMAD.X R11, RZ, RZ, R6, P2 ;  /* 0x000000ffff0b1224 */ /* 0x000fe200010e0606 */
[----:B------:R-:W-:Y:S01]  /*0a10*/  @!P0 IADD3 R9, P2, PT, R9, R0, RZ ;  /* 0x0000000009098210 */ /* 0x000fe20007f5e0ff */
[----:B------:R-:W-:-:S03]  /*0a20*/  @P1 IMAD.SHL.U32 R17, R10, 0x4, RZ ;  /* 0x000000040a111824 */ /* 0x000fc600078e00ff */
[----:B------:R-:W-:Y:S02]  /*0a30*/  @!P0 IADD3.X R0, PT, PT, RZ, R6, RZ, P2, !PT ;  /* 0x00000006ff008210 */ /* 0x000fe400017fe4ff */
[----:B------:R-:W3:Y:S01]  /*0a40*/  LDC.64 R2, c[0x0][0x380] ;  /* 0x0000e000ff027b82 */ /* 0x000ee20000000a00 */
[----:B------:R-:W-:Y:S02]  /*0a50*/  @P1 SHF.L.U64.HI R16, R10, 0x2, R11 ;  /* 0x000000020a101819 */ /* 0x000fe4000001020b */
[----:B0-----:R-:W-:Y:S02]  /*0a60*/  @P1 IADD3 R14, P3, PT, R17, R14, RZ ;  /* 0x0000000e110e1210 */ /* 0x001fe40007f7e0ff */
[C---:B------:R-:W-:Y:S01]  /*0a70*/  @!P0 SHF.L.U64.HI R0, R9.reuse, 0x2, R0 ;  /* 0x0000000209008819 */ /* 0x040fe20000010200 */
[----:B------:R-:W-:Y:S01]  /*0a80*/  @!P0 IMAD.SHL.U32 R9, R9, 0x4, RZ ;  /* 0x0000000409098824 */ /* 0x000fe200078e00ff */
[----:B-1----:R-:W-:Y:S01]  /*0a90*/  @P1 IADD3 R10, P4, PT, R17, R12, RZ ;  /* 0x0000000c110a1210 */ /* 0x002fe20007f9e0ff */
[----:B------:R-:W-:-:S04]  /*0aa0*/  @P1 IMAD.X R15, R16, 0x1, R15, P3 ;  /* 0x00000001100f1824 */ /* 0x000fc800018e060f */
[----:B------:R-:W-:Y:S01]  /*0ab0*/  @P1 IMAD.X R11, R16, 0x1, R13, P4 ;  /* 0x00000001100b1824 */ /* 0x000fe200020e060d */
[----:B------:R-:W4:Y:S01]  /*0ac0*/  @P1 LDG.E R6, desc[UR4][R14.64] ;  /* 0x000000040e061981 */ /* 0x000f22000c1e1900 */
[----:B--2---:R-:W-:-:S03]  /*0ad0*/  @!P0 IADD3 R4, P3, PT, R9, R4, RZ ;  /* 0x0000000409048210 */ /* 0x004fc60007f7e0ff */
[----:B------:R-:W2:Y:S01]  /*0ae0*/  @P1 LDG.E R12, desc[UR4][R14.64+0x4] ;  /* 0x000004040e0c1981 */ /* 0x000ea2000c1e1900 */
[----:B---3--:R-:W-:-:S03]  /*0af0*/  @!P0 IADD3 R2, P2, PT, R9, R2, RZ ;  /* 0x0000000209028210 */ /* 0x008fc60007f5e0ff */
[----:B------:R-:W2:Y:S01]  /*0b00*/  @P1 LDG.E R13, desc[UR4][R10.64+0x4] ;  /* 0x000004040a0d1981 */ /* 0x000ea2000c1e1900 */
[----:B------:R-:W-:-:S03]  /*0b10*/  @!P0 IMAD.X R5, R0, 0x1, R5, P3 ;  /* 0x0000000100058824 */ /* 0x000fc600018e0605 */
[----:B------:R-:W4:Y:S01]  /*0b20*/  @P1 LDG.E R9, desc[UR4][R10.64] ;  /* 0x000000040a091981 */ /* 0x000f22000c1e1900 */
[----:B------:R-:W-:-:S03]  /*0b30*/  @!P0 IADD3.X R3, PT, PT, R0, R3, RZ, P2, !PT ;  /* 0x0000000300038210 */ /* 0x000fc600017fe4ff */
[----:B------:R-:W3:Y:S04]  /*0b40*/  @!P0 LDG.E R5, desc[UR4][R4.64] ;  /* 0x0000000404058981 */ /* 0x000ee8000c1e1900 */
[----:B------:R-:W3:Y:S01]  /*0b50*/  @!P0 LDG.E R2, desc[UR4][R2.64] ;  /* 0x0000000402028981 */ /* 0x000ee2000c1e1900 */
[----:B--2---:R-:W-:Y:S01]  /*0b60*/  @P1 FADD R12, R12, -R13 ;  /* 0x8000000d0c0c1221 */ /* 0x004fe20000000000 */
[----:B----4-:R-:W-:-:S04]  /*0b70*/  @P1 FADD R9, R6, -R9 ;  /* 0x8000000906091221 */ /* 0x010fc80000000000 */
[----:B------:R-:W-:-:S04]  /*0b80*/  @P1 FFMA R9, R9, R9, R8 ;  /* 0x0000000909091223 */ /* 0x000fc80000000008 */
[----:B------:R-:W-:Y:S01]  /*0b90*/  @P1 FFMA R8, R12, R12, R9 ;  /* 0x0000000c0c081223 */ /* 0x000fe20000000009 */
[----:B---3--:R-:W-:-:S04]  /*0ba0*/  @!P0 FADD R9, R2, -R5 ;  /* 0x8000000502098221 */ /* 0x008fc80000000000 */
[----:B------:R-:W-:-:S07]  /*0bb0*/  @!P0 FFMA R8, R9, R9, R8 ;  /* 0x0000000909088223 */ /* 0x000fce0000000008 */
.L_x_4:
[----:B------:R-:W-:Y:S01]  /*0bc0*/  VIADD R0, R8, 0xf3000000 ;  /* 0xf300000008007836 */ /* 0x000fe20000000000 */
[----:B------:R1:W2:Y:S01]  /*0bd0*/  MUFU.RSQ R3, R8 ;  /* 0x0000000800037308 */ /* 0x0002a20000001400 */
[----:B------:R-:W-:Y:S03]  /*0be0*/  BSSY.RECONVERGENT B0, `(.L_x_8) ;  /* 0x000000b000007945 */ /* 0x000fe60003800200 */
[----:B------:R-:W-:-:S13]  /*0bf0*/  ISETP.GT.U32.AND P0, PT, R0, 0x727fffff, PT ;  /* 0x727fffff0000780c */ /* 0x000fda0003f04070 */
[----:B-12---:R-:W-:Y:S05]  /*0c00*/  @!P0 BRA `(.L_x_9) ;  /* 0x0000000000108947 */ /* 0x006fea0003800000 */
[----:B------:R-:W-:Y:S01]  /*0c10*/  IMAD.MOV.U32 R0, RZ, RZ, R8 ;  /* 0x000000ffff007224 */ /* 0x000fe200078e0008 */
[----:B------:R-:W-:-:S07]  /*0c20*/  MOV R8, 0xc40 ;  /* 0x00000c4000087802 */ /* 0x000fce0000000f00 */
[----:B0-----:R-:W-:Y:S05]  /*0c30*/  CALL.REL.NOINC `($__internal_0_$__cuda_sm20_sqrt_rn_f32_slowpath) ;  /* 0x0000000000287944 */ /* 0x001fea0003c00000 */
[----:B------:R-:W-:Y:S05]  /*0c40*/  BRA `(.L_x_10) ;  /* 0x0000000000107947 */ /* 0x000fea0003800000 */
.L_x_9:
[C---:B0-----:R-:W-:Y:S01]  /*0c50*/  FMUL.FTZ R5, R3.reuse, R8 ;  /* 0x0000000803057220 */ /* 0x041fe20000410000 */
[----:B------:R-:W-:-:S03]  /*0c60*/  FMUL.FTZ R0, R3, 0.5 ;  /* 0x3f00000003007820 */ /* 0x000fc60000410000 */
[----:B------:R-:W-:-:S04]  /*0c70*/  FFMA R8, -R5, R5, R8 ;  /* 0x0000000505087223 */ /* 0x000fc80000000108 */
[----:B------:R-:W-:-:S07]  /*0c80*/  FFMA R5, R8, R0, R5 ;  /* 0x0000000008057223 */ /* 0x000fce0000000005 */
.L_x_10:
[----:B------:R-:W-:Y:S05]  /*0c90*/  BSYNC.RECONVERGENT B0 ;  /* 0x0000000000007941 */ /* 0x000fea0003800200 */
.L_x_8:
[----:B------:R-:W0:Y:S02]  /*0ca0*/  LDC.64 R2, c[0x0][0x390] ;  /* 0x0000e400ff027b82 */ /* 0x000e240000000a00 */
[----:B0-----:R-:W-:-:S05]  /*0cb0*/  IMAD.WIDE R2, R7, 0x4, R2 ;  /* 0x0000000407027825 */ /* 0x001fca00078e0202 */
[----:B------:R-:W-:Y:S01]  /*0cc0*/  STG.E desc[UR4][R2.64], R5 ;  /* 0x0000000502007986 */ /* 0x000fe2000c101904 */
[----:B------:R-:W-:Y:S05]  /*0cd0*/  EXIT ;  /* 0x000000000000794d */ /* 0x000fea0003800000 */
        .weak           $__internal_0_$__cuda_sm20_sqrt_rn_f32_slowpath
        .type           $__internal_0_$__cuda_sm20_sqrt_rn_f32_slowpath,@function
        .size           $__internal_0_$__cuda_sm20_sqrt_rn_f32_slowpath,($__internal_1_$__cuda_sm3x_div_rn_noftz_f32_slowpath - $__internal_0_$__cuda_sm20_sqrt_rn_f32_slowpath)
$__internal_0_$__cuda_sm20_sqrt_rn_f32_slowpath:
[----:B------:R-:W-:-:S13]  /*0ce0*/  LOP3.LUT P0, RZ, R0, 0x7fffffff, RZ, 0xc0, !PT ;  /* 0x7fffffff00ff7812 */ /* 0x000fda000780c0ff */
[----:B------:R-:W-:Y:S01]  /*0cf0*/  @!P0 MOV R2, R0 ;  /* 0x0000000000028202 */ /* 0x000fe20000000f00 */
[----:B------:R-:W-:Y:S06]  /*0d00*/  @!P0 BRA `(.L_x_11) ;  /* 0x0000000000408947 */ /* 0x000fec0003800000 */
[----:B------:R-:W-:-:S13]  /*0d10*/  FSETP.GEU.FTZ.AND P0, PT, R0, RZ, PT ;  /* 0x000000ff0000720b */ /* 0x000fda0003f1e000 */
[----:B------:R-:W-:Y:S01]  /*0d20*/  @!P0 IMAD.MOV.U32 R2, RZ, RZ, 0x7fffffff ;  /* 0x7fffffffff028424 */ /* 0x000fe200078e00ff */
[----:B------:R-:W-:Y:S06]  /*0d30*/  @!P0 BRA `(.L_x_11) ;  /* 0x0000000000348947 */ /* 0x000fec0003800000 */
[----:B------:R-:W-:-:S13]  /*0d40*/  FSETP.GTU.FTZ.AND P0, PT, |R0|, +INF , PT ;  /* 0x7f8000000000780b */ /* 0x000fda0003f1c200 */
[----:B------:R-:W-:Y:S01]  /*0d50*/  @P0 FADD.FTZ R2, R0, 1 ;  /* 0x3f80000000020421 */ /* 0x000fe20000010000 */
[----:B------:R-:W-:Y:S06]  /*0d60*/  @P0 BRA `(.L_x_11) ;  /* 0x0000000000280947 */ /* 0x000fec0003800000 */
[----:B------:R-:W-:-:S13]  /*0d70*/  FSETP.NEU.FTZ.AND P0, PT, |R0|, +INF , PT ;  /* 0x7f8000000000780b */ /* 0x000fda0003f1d200 */
[----:B------:R-:W-:-:S04]  /*0d80*/  @P0 FFMA R3, R0, 1.84467440737095516160e+19, RZ ;  /* 0x5f80000000030823 */ /* 0x000fc800000000ff */
[----:B------:R-:W0:Y:S02]  /*0d90*/  @P0 MUFU.RSQ R2, R3 ;  /* 0x0000000300020308 */ /* 0x000e240000001400 */
[----:B0-----:R-:W-:Y:S01]  /*0da0*/  @P0 FMUL.FTZ R4, R3, R2 ;  /* 0x0000000203040220 */ /* 0x001fe20000410000 */
[----:B------:R-:W-:Y:S01]  /*0db0*/  @P0 FMUL.FTZ R6, R2, 0.5 ;  /* 0x3f00000002060820 */ /* 0x000fe20000410000 */
[----:B------:R-:W-:Y:S02]  /*0dc0*/  @!P0 IMAD.MOV.U32 R2, RZ, RZ, R0 ;  /* 0x000000ffff028224 */ /* 0x000fe400078e0000 */
[----:B------:R-:W-:-:S04]  /*0dd0*/  @P0 FADD.FTZ R5, -R4, -RZ ;  /* 0x800000ff04050221 */ /* 0x000fc80000010100 */
[----:B------:R-:W-:-:S04]  /*0de0*/  @P0 FFMA R5, R4, R5, R3 ;  /* 0x0000000504050223 */ /* 0x000fc80000000003 */
[----:B------:R-:W-:-:S04]  /*0df0*/  @P0 FFMA R5, R5, R6, R4 ;  /* 0x0000000605050223 */ /* 0x000fc80000000004 */
[----:B------:R-:W-:-:S07]  /*0e00*/  @P0 FMUL.FTZ R2, R5, 2.3283064365386962891e-10 ;  /* 0x2f80000005020820 */ /* 0x000fce0000410000 */
.L_x_11:
[----:B------:R-:W-:Y:S01]  /*0e10*/  IMAD.MOV.U32 R5, RZ, RZ, R2 ;  /* 0x000000ffff057224 */ /* 0x000fe200078e0002 */
[----:B------:R-:W-:Y:S01]  /*0e20*/  MOV R2, R8 ;  /* 0x0000000800027202 */ /* 0x000fe20000000f00 */
[----:B------:R-:W-:-:S04]  /*0e30*/  IMAD.MOV.U32 R3, RZ, RZ, 0x0 ;  /* 0x00000000ff037424 */ /* 0x000fc800078e00ff */
[----:B------:R-:W-:Y:S05]  /*0e40*/  RET.REL.NODEC R2 `(_Z18normalizeCentroidsPfS_S_Piii) ;  /* 0xfffffff0026c7950 */ /* 0x000fea0003c3ffff */
        .weak           $__internal_1_$__cuda_sm3x_div_rn_noftz_f32_slowpath
        .type           $__internal_1_$__cuda_sm3x_div_rn_noftz_f32_slowpath,@function
        .size           $__internal_1_$__cuda_sm3x_div_rn_noftz_f32_slowpath,(.L_x_53 - $__internal_1_$__cuda_sm3x_div_rn_noftz_f32_slowpath)
$__internal_1_$__cuda_sm3x_div_rn_noftz_f32_slowpath:
[--C-:B------:R-:W-:Y:S01]  /*0e50*/  SHF.R.U32.HI R6, RZ, 0x17, R11.reuse ;  /* 0x00000017ff067819 */ /* 0x100fe2000001160b */
[----:B------:R-:W-:Y:S01]  /*0e60*/  BSSY.RECONVERGENT B2, `(.L_x_12) ;  /* 0x0000065000027945 */ /* 0x000fe20003800200 */
[----:B------:R-:W-:Y:S01]  /*0e70*/  SHF.R.U32.HI R3, RZ, 0x17, R0 ;  /* 0x00000017ff037819 */ /* 0x000fe20000011600 */
[----:B------:R-:W-:Y:S01]  /*0e80*/  IMAD.MOV.U32 R10, RZ, RZ, R11 ;  /* 0x000000ffff0a7224 */ /* 0x000fe200078e000b */
[----:B------:R-:W-:Y:S02]  /*0e90*/  LOP3.LUT R15, R6, 0xff, RZ, 0xc0, !PT ;  /* 0x000000ff060f7812 */ /* 0x000fe400078ec0ff */
[----:B------:R-:W-:Y:S02]  /*0ea0*/  LOP3.LUT R8, R3, 0xff, RZ, 0xc0, !PT ;  /* 0x000000ff03087812 */ /* 0x000fe400078ec0ff */
[----:B------:R-:W-:Y:S01]  /*0eb0*/  MOV R9, R0 ;  /* 0x0000000000097202 */ /* 0x000fe20000000f00 */
[----:B------:R-:W-:Y:S02]  /*0ec0*/  VIADD R13, R15, 0xffffffff ;  /* 0xffffffff0f0d7836 */ /* 0x000fe40000000000 */
[----:B------:R-:W-:-:S03]  /*0ed0*/  VIADD R12, R8, 0xffffffff ;  /* 0xffffffff080c7836 */ /* 0x000fc60000000000 */
[----:B------:R-:W-:-:S04]  /*0ee0*/  ISETP.GT.U32.AND P0, PT, R13, 0xfd, PT ;  /* 0x000000fd0d00780c */ /* 0x000fc80003f04070 */
[----:B------:R-:W-:-:S13]  /*0ef0*/  ISETP.GT.U32.OR P0, PT, R12, 0xfd, P0 ;  /* 0x000000fd0c00780c */ /* 0x000fda0000704470 */
[----:B------:R-:W-:Y:S01]  /*0f00*/  @!P0 IMAD.MOV.U32 R6, RZ, RZ, RZ ;  /* 0x000000ffff068224 */ /* 0x000fe200078e00ff */
[----:B------:R-:W-:Y:S06]  /*0f10*/  @!P0 BRA `(.L_x_13) ;  /* 0x0000000000608947 */ /* 0x000fec0003800000 */
[----:B------:R-:W-:Y:S02]  /*0f20*/  FSETP.GTU.FTZ.AND P0, PT, |R0|, +INF , PT ;  /* 0x7f8000000000780b */ /* 0x000fe40003f1c200 */
[----:B------:R-:W-:Y:S02]  /*0f30*/  FSETP.GTU.FTZ.AND P1, PT, |R11|, +INF , PT ;  /* 0x7f8000000b00780b */ /* 0x000fe40003f3c200 */
[----:B------:R-:W-:Y:S02]  /*0f40*/  MOV R3, R11 ;  /* 0x0000000b00037202 */ /* 0x000fe40000000f00 */
[----:B------:R-:W-:-:S13]  /*0f50*/  PLOP3.LUT P0, PT, P0, P1, PT, 0xf8, 0x8f ;  /* 0x00000000008f781c */ /* 0x000fda0000703f70 */
[----:B------:R-:W-:Y:S05]  /*0f60*/  @P0 BRA `(.L_x_14) ;  /* 0x00000004004c0947 */ /* 0x000fea0003800000 */
[----:B------:R-:W-:-:S13]  /*0f70*/  LOP3.LUT P0, RZ, R10, 0x7fffffff, R9, 0xc8, !PT ;  /* 0x7fffffff0aff7812 */ /* 0x000fda000780c809 */
[----:B------:R-:W-:Y:S05]  /*0f80*/  @!P0 BRA `(.L_x_15) ;  /* 0x00000004003c8947 */ /* 0x000fea0003800000 */
[C---:B------:R-:W-:Y:S02]  /*0f90*/  FSETP.NEU.FTZ.AND P1, PT, |R0|.reuse, +INF , PT ;  /* 0x7f8000000000780b */ /* 0x040fe40003f3d200 */
[----:B------:R-:W-:Y:S02]  /*0fa0*/  FSETP.NEU.FTZ.AND P2, PT, |R3|, +INF , PT ;  /* 0x7f8000000300780b */ /* 0x000fe40003f5d200 */
[----:B------:R-:W-:-:S11]  /*0fb0*/  FSETP.NEU.FTZ.AND P0, PT, |R0|, +INF , PT ;  /* 0x7f8000000000780b */ /* 0x000fd60003f1d200 */
[----:B------:R-:W-:Y:S05]  /*0fc0*/  @!P2 BRA !P1, `(.L_x_15) ;  /* 0x00000004002ca947 */ /* 0x000fea0004800000 */
[----:B------:R-:W-:-:S04]  /*0fd0*/  LOP3.LUT P1, RZ, R9, 0x7fffffff, RZ, 0xc0, !PT ;  /* 0x7fffffff09ff7812 */ /* 0x000fc8000782c0ff */
[----:B------:R-:W-:-:S13]  /*0fe0*/  PLOP3.LUT P1, PT, P2, P1, PT, 0x2f, 0xf2 ;  /* 0x0000000000f2781c */ /* 0x000fda0001722577 */
[----:B------:R-:W-:Y:S05]  /*0ff0*/  @P1 BRA `(.L_x_16) ;  /* 0x0000000400181947 */ /* 0x000fea0003800000 */
[----:B------:R-:W-:-:S04]  /*1000*/  LOP3.LUT P1, RZ, R10, 0x7fffffff, RZ, 0xc0, !PT ;  /* 0x7fffffff0aff7812 */ /* 0x000fc8000782c0ff */
[----:B------:R-:W-:-:S13]  /*1010*/  PLOP3.LUT P0, PT, P0, P1, PT, 0x2f, 0xf2 ;  /* 0x0000000000f2781c */ /* 0x000fda0000702577 */
[----:B------:R-:W-:Y:S05]  /*1020*/  @P0 BRA `(.L_x_17) ;  /* 0x0000000400000947 */ /* 0x000fea0003800000 */
[----:B------:R-:W-:Y:S02]  /*1030*/  ISETP.GE.AND P0, PT, R12, RZ, PT ;  /* 0x000000ff0c00720c */ /* 0x000fe40003f06270 */
[----:B------:R-:W-:-:S11]  /*1040*/  ISETP.GE.AND P1, PT, R13, RZ, PT ;  /* 0x000000ff0d00720c */ /* 0x000fd60003f26270 */
[----:B------:R-:W-:Y:S02]  /*1050*/  @P0 IMAD.MOV.U32 R6, RZ, RZ, RZ ;  /* 0x000000ffff060224 */ /* 0x000fe400078e00ff */
[----:B------:R-:W-:Y:S01]  /*1060*/  @!P0 FFMA R9, R0, 1.84467440737095516160e+19, RZ ;  /* 0x5f80000000098823 */ /* 0x000fe200000000ff */
[----:B------:R-:W-:Y:S02]  /*1070*/  @!P0 IMAD.MOV.U32 R6, RZ, RZ, -0x40 ;  /* 0xffffffc0ff068424 */ /* 0x000fe400078e00ff */
[----:B------:R-:W-:-:S03]  /*1080*/  @!P1 FFMA R10, R3, 1.84467440737095516160e+19, RZ ;  /* 0x5f800000030a9823 */ /* 0x000fc600000000ff */
[----:B------:R-:W-:-:S07]  /*1090*/  @!P1 IADD3 R6, PT, PT, R6, 0x40, RZ ;  /* 0x0000004006069810 */ /* 0x000fce0007ffe0ff */
.L_x_13:
[----:B------:R-:W-:Y:S01]  /*10a0*/  LEA R3, R15, 0xc0800000, 0x17 ;  /* 0xc08000000f037811 */ /* 0x000fe200078eb8ff */
[----:B------:R-:W-:Y:S01]  /*10b0*/  VIADD R8, R8, 0xffffff81 ;  /* 0xffffff8108087836 */ /* 0x000fe20000000000 */
[----:B------:R-:W-:Y:S03]  /*10c0*/  BSSY.RECONVERGENT B3, `(.L_x_18) ;  /* 0x0000035000037945 */ /* 0x000fe60003800200 */
[----:B------:R-:W-:Y:S02]  /*10d0*/  IMAD.IADD R3, R10, 0x1, -R3 ;  /* 0x000000010a037824 */ /* 0x000fe400078e0a03 */
[----:B------:R-:W-:Y:S02]  /*10e0*/  IMAD R0, R8, -0x800000, R9 ;  /* 0xff80000008007824 */ /* 0x000fe400078e0209 */
[----:B------:R-:W0:Y:S01]  /*10f0*/  MUFU.RCP R10, R3 ;  /* 0x00000003000a7308 */ /* 0x000e220000001000 */
[----:B------:R-:W-:-:S04]  /*1100*/  FADD.FTZ R11, -R3, -RZ ;  /* 0x800000ff030b7221 */ /* 0x000fc80000010100 */
[----:B0-----:R-:W-:-:S04]  /*1110*/  FFMA R13, R10, R11, 1 ;  /* 0x3f8000000a0d7423 */ /* 0x001fc8000000000b */
[----:B------:R-:W-:-:S04]  /*1120*/  FFMA R12, R10, R13, R10 ;  /* 0x0000000d0a0c7223 */ /* 0x000fc8000000000a */
[----:B------:R-:W-:-:S04]  /*1130*/  FFMA R9, R0, R12, RZ ;  /* 0x0000000c00097223 */ /* 0x000fc800000000ff */
[----:B------:R-:W-:-:S04]  /*1140*/  FFMA R10, R11, R9, R0 ;  /* 0x000000090b0a7223 */ /* 0x000fc80000000000 */
[----:B------:R-:W-:Y:S01]  /*1150*/  FFMA R13, R12, R10, R9 ;  /* 0x0000000a0c0d7223 */ /* 0x000fe20000000009 */
[----:B------:R-:W-:-:S03]  /*1160*/  IADD3 R9, PT, PT, R8, 0x7f, -R15 ;  /* 0x0000007f08097810 */ /* 0x000fc60007ffe80f */
[----:B------:R-:W-:Y:S01]  /*1170*/  FFMA R10, R11, R13, R0 ;  /* 0x0000000d0b0a7223 */ /* 0x000fe20000000000 */
[----:B------:R-:W-:-:S03]  /*1180*/  IADD3 R9, PT, PT, R9, R6, RZ ;  /* 0x0000000609097210 */ /* 0x000fc60007ffe0ff */
[----:B------:R-:W-:-:S05]  /*1190*/  FFMA R0, R12, R10, R13 ;  /* 0x0000000a0c007223 */ /* 0x000fca000000000d */
[----:B------:R-:W-:-:S04]  /*11a0*/  SHF.R.U32.HI R3, RZ, 0x17, R0 ;  /* 0x00000017ff037819 */ /* 0x000fc80000011600 */
[----:B------:R-:W-:-:S05]  /*11b0*/  LOP3.LUT R3, R3, 0xff, RZ, 0xc0, !PT ;  /* 0x000000ff03037812 */ /* 0x000fca00078ec0ff */
[----:B------:R-:W-:-:S04]  /*11c0*/  IMAD.IADD R11, R3, 0x1, R9 ;  /* 0x00000001030b7824 */ /* 0x000fc800078e0209 */
[----:B------:R-:W-:-:S05]  /*11d0*/  VIADD R3, R11, 0xffffffff ;  /* 0xffffffff0b037836 */ /* 0x000fca0000000000 */
[----:B------:R-:W-:-:S13]  /*11e0*/  ISETP.GE.U32.AND P0, PT, R3, 0xfe, PT ;  /* 0x000000fe0300780c */ /* 0x000fda0003f06070 */
[----:B------:R-:W-:Y:S05]  /*11f0*/  @!P0 BRA `(.L_x_19) ;  /* 0x0000000000808947 */ /* 0x000fea0003800000 */
[----:B------:R-:W-:-:S13]  /*1200*/  ISETP.GT.AND P0, PT, R11, 0xfe, PT ;  /* 0x000000fe0b00780c */ /* 0x000fda0003f04270 */
[----:B------:R-:W-:Y:S05]  /*1210*/  @P0 BRA `(.L_x_20) ;  /* 0x00000000006c0947 */ /* 0x000fea0003800000 */
[----:B------:R-:W-:-:S13]  /*1220*/  ISETP.GE.AND P0, PT, R11, 0x1, PT ;  /* 0x000000010b00780c */ /* 0x000fda0003f06270 */
[----:B------:R-:W-:Y:S05]  /*1230*/  @P0 BRA `(.L_x_21) ;  /* 0x0000000000740947 */ /* 0x000fea0003800000 */
[----:B------:R-:W-:Y:S02]  /*1240*/  ISETP.GE.AND P0, PT, R11, -0x18, PT ;  /* 0xffffffe80b00780c */ /* 0x000fe40003f06270 */
[----:B------:R-:W-:-:S11]  /*1250*/  LOP3.LUT R0, R0, 0x80000000, RZ, 0xc0, !PT ;  /* 0x8000000000007812 */ /* 0x000fd600078ec0ff */
[----:B------:R-:W-:Y:S05]  /*1260*/  @!P0 BRA `(.L_x_21) ;  /* 0x0000000000688947 */ /* 0x000fea0003800000 */
[CCC-:B------:R-:W-:Y:S01]  /*1270*/  FFMA.RZ R3, R12.reuse, R10.reuse, R13.reuse ;  /* 0x0000000a0c037223 */ /* 0x1c0fe2000000c00d */
[C---:B------:R-:W-:Y:S01]  /*1280*/  IADD3 R9, PT, PT, R11.reuse, 0x20, RZ ;  /* 0x000000200b097810 */ /* 0x040fe20007ffe0ff */
[CCC-:B------:R-:W-:Y:S01]  /*1290*/  FFMA.RM R6, R12.reuse, R10.reuse, R13.reuse ;  /* 0x0000000a0c067223 */ /* 0x1c0fe2000000400d */
[----:B------:R-:W-:Y:S02]  /*12a0*/  ISETP.NE.AND P2, PT, R11, RZ, PT ;  /* 0x000000ff0b00720c */ /* 0x000fe40003f45270 */
[----:B------:R-:W-:Y:S01]  /*12b0*/  LOP3.LUT R8, R3, 0x7fffff, RZ, 0xc0, !PT ;  /* 0x007fffff03087812 */ /* 0x000fe200078ec0ff */
[----:B------:R-:W-:Y:S01]  /*12c0*/  FFMA.RP R3, R12, R10, R13 ;  /* 0x0000000a0c037223 */ /* 0x000fe2000000800d */
[----:B------:R-:W-:Y:S01]  /*12d0*/  IMAD.MOV R10, RZ, RZ, -R11 ;  /* 0x000000ffff0a7224 */ /* 0x000fe200078e0a0b */
[----:B------:R-:W-:Y:S02]  /*12e0*/  ISETP.NE.AND P1, PT, R11, RZ, PT ;  /* 0x000000ff0b00720c */ /* 0x000fe40003f25270 */
[----:B------:R-:W-:-:S02]  /*12f0*/  LOP3.LUT R8, R8, 0x800000, RZ, 0xfc, !PT ;  /* 0x0080000008087812 */ /* 0x000fc400078efcff */
[----:B------:R-:W-:Y:S02]  /*1300*/  FSETP.NEU.FTZ.AND P0, PT, R3, R6, PT ;  /* 0x000000060300720b */ /* 0x000fe40003f1d000 */
[----:B------:R-:W-:Y:S02]  /*1310*/  SHF.L.U32 R9, R8, R9, RZ ;  /* 0x0000000908097219 */ /* 0x000fe400000006ff */
[----:B------:R-:W-:Y:S02]  /*1320*/  SEL R3, R10, RZ, P2 ;  /* 0x000000ff0a037207 */ /* 0x000fe40001000000 */
[----:B------:R-:W-:Y:S02]  /*1330*/  ISETP.NE.AND P1, PT, R9, RZ, P1 ;  /* 0x000000ff0900720c */ /* 0x000fe40000f25270 */
[----:B------:R-:W-:Y:S02]  /*1340*/  SHF.R.U32.HI R3, RZ, R3, R8 ;  /* 0x00000003ff037219 */ /* 0x000fe40000011608 */
[----:B------:R-:W-:-:S02]  /*1350*/  PLOP3.LUT P0, PT, P0, P1, PT, 0xf8, 0x8f ;  /* 0x00000000008f781c */ /* 0x000fc40000703f70 */
[----:B------:R-:W-:Y:S02]  /*1360*/  SHF.R.U32.HI R9, RZ, 0x1, R3 ;  /* 0x00000001ff097819 */ /* 0x000fe40000011603 */
[----:B------:R-:W-:-:S04]  /*1370*/  SEL R6, RZ, 0x1, !P0 ;  /* 0x00000001ff067807 */ /* 0x000fc80004000000 */
[----:B------:R-:W-:-:S04]  /*1380*/  LOP3.LUT R6, R6, 0x1, R9, 0xf8, !PT ;  /* 0x0000000106067812 */ /* 0x000fc800078ef809 */
[----:B------:R-:W-:-:S05]  /*1390*/  LOP3.LUT R6, R6, R3, RZ, 0xc0, !PT ;  /* 0x0000000306067212 */ /* 0x000fca00078ec0ff */
[----:B------:R-:W-:-:S05]  /*13a0*/  IMAD.IADD R9, R9, 0x1, R6 ;  /* 0x0000000109097824 */ /* 0x000fca00078e0206 */
[----:B------:R-:W-:Y:S01]  /*13b0*/  LOP3.LUT R0, R9, R0, RZ, 0xfc, !PT ;  /* 0x0000000009007212 */ /* 0x000fe200078efcff */
[----:B------:R-:W-:Y:S06]  /*13c0*/  BRA `(.L_x_21) ;  /* 0x0000000000107947 */ /* 0x000fec0003800000 */
.L_x_20:
[----:B------:R-:W-:-:S04]  /*13d0*/  LOP3.LUT R0, R0, 0x80000000, RZ, 0xc0, !PT ;  /* 0x8000000000007812 */ /* 0x000fc800078ec0ff */
[----:B------:R-:W-:Y:S01]  /*13e0*/  LOP3.LUT R0, R0, 0x7f800000, RZ, 0xfc, !PT ;  /* 0x7f80000000007812 */ /* 0x000fe200078efcff */
[----:B------:R-:W-:Y:S06]  /*13f0*/  BRA `(.L_x_21) ;  /* 0x0000000000047947 */ /* 0x000fec0003800000 */
.L_x_19:
[----:B------:R-:W-:-:S07]  /*1400*/  LEA R0, R9, R0, 0x17 ;  /* 0x0000000009007211 */ /* 0x000fce00078eb8ff */
.L_x_21:
[----:B------:R-:W-:Y:S05]  /*1410*/  BSYNC.RECONVERGENT B3 ;  /* 0x0000000000037941 */ /* 0x000fea0003800200 */
.L_x_18:
[----:B------:R-:W-:Y:S05]  /*1420*/  BRA `(.L_x_22) ;  /* 0x0000000000207947 */ /* 0x000fea0003800000 */
.L_x_17:
[----:B------:R-:W-:-:S04]  /*1430*/  LOP3.LUT R0, R10, 0x80000000, R9, 0x48, !PT ;  /* 0x800000000a007812 */ /* 0x000fc800078e4809 */
[----:B------:R-:W-:Y:S01]  /*1440*/  LOP3.LUT R0, R0, 0x7f800000, RZ, 0xfc, !PT ;  /* 0x7f80000000007812 */ /* 0x000fe200078efcff */
[----:B------:R-:W-:Y:S06]  /*1450*/  BRA `(.L_x_22) ;  /* 0x0000000000147947 */ /* 0x000fec0003800000 */
.L_x_16:
[----:B------:R-:W-:Y:S01]  /*1460*/  LOP3.LUT R0, R10, 0x80000000, R9, 0x48, !PT ;  /* 0x800000000a007812 */ /* 0x000fe200078e4809 */
[----:B------:R-:W-:Y:S06]  /*1470*/  BRA `(.L_x_22) ;  /* 0x00000000000c7947 */ /* 0x000fec0003800000 */
.L_x_15:
[----:B------:R-:W0:Y:S01]  /*1480*/  MUFU.RSQ R0, -QNAN ;  /* 0xffc0000000007908 */ /* 0x000e220000001400 */
[----:B------:R-:W-:Y:S05]  /*1490*/  BRA `(.L_x_22) ;  /* 0x0000000000047947 */ /* 0x000fea0003800000 */
.L_x_14:
[----:B------:R-:W-:-:S07]  /*14a0*/  FADD.FTZ R0, R0, R3 ;  /* 0x0000000300007221 */ /* 0x000fce0000010000 */
.L_x_22:
[----:B------:R-:W-:Y:S05]  /*14b0*/  BSYNC.RECONVERGENT B2 ;  /* 0x0000000000027941 */ /* 0x000fea0003800200 */
.L_x_12:
[----:B------:R-:W-:-:S04]  /*14c0*/  IMAD.MOV.U32 R3, RZ, RZ, 0x0 ;  /* 0x00000000ff037424 */ /* 0x000fc800078e00ff */
[----:B0-----:R-:W-:Y:S05]  /*14d0*/  RET.REL.NODEC R2 `(_Z18normalizeCentroidsPfS_S_Piii) ;  /* 0xffffffe802c87950 */ /* 0x001fea0003c3ffff */
.L_x_23:
[----:B------:R-:W-:-:S00]  /*14e0*/  BRA `(.L_x_23) ;  /* 0xfffffffc00fc7947 */ /* 0x000fc0000383ffff */
[----:B------:R-:W-:-:S00]  /*14f0*/  NOP ;  /* 0x0000000000007918 */ /* 0x000fc00000000000 */
        /* <DEDUP_REMOVED lines=8> */
.L_x_53:


//--------------------- .text._Z23assignPointsToCentroidsPfS_PiS_S0_iiiS0_ --------------------------
	.section	.text._Z23assignPointsToCentroidsPfS_PiS_S0_iiiS0_,"ax",@progbits
	.align	128
        .global         _Z23assignPointsToCentroidsPfS_PiS_S0_iiiS0_
        .type           _Z23assignPointsToCentroidsPfS_PiS_S0_iiiS0_,@function
        .size           _Z23assignPointsToCentroidsPfS_PiS_S0_iiiS0_,(.L_x_54 - _Z23assignPointsToCentroidsPfS_PiS_S0_iiiS0_)
        .other          _Z23assignPointsToCentroidsPfS_PiS_S0_iiiS0_,@"STO_CUDA_ENTRY STV_DEFAULT"
_Z23assignPointsToCentroidsPfS_PiS_S0_iiiS0_:
.text._Z23assignPointsToCentroidsPfS_PiS_S0_iiiS0_:
[----:B------:R-:W-:Y:S01]  /*0000*/  LDC R1, c[0x0][0x37c] ;  /* 0x0000df00ff017b82 */ /* 0x000fe20000000800 */
[----:B------:R-:W0:Y:S07]  /*0010*/  S2R R7, SR_TID.X ;  /* 0x0000000000077919 */ /* 0x000e2e0000002100 */
[----:B------:R-:W1:Y:S01]  /*0020*/  LDC R11, c[0x0][0x3ac] ;  /* 0x0000eb00ff0b7b82 */ /* 0x000e620000000800 */
[----:B------:R-:W1:Y:S01]  /*0030*/  LDCU UR4, c[0x0][0x3b0] ;  /* 0x00007600ff0477ac */ /* 0x000e620008000800 */
[----:B------:R-:W-:Y:S01]  /*0040*/  BSSY.RECONVERGENT B0, `(.L_x_24) ;  /* 0x0000013000007945 */ /* 0x000fe20003800200 */
[----:B------:R-:W2:Y:S05]  /*0050*/  LDCU.64 UR8, c[0x0][0x358] ;  /* 0x00006b00ff0877ac */ /* 0x000eaa0008000a00 */
[----:B------:R-:W3:Y:S08]  /*0060*/  S2UR UR5, SR_CTAID.X ;  /* 0x00000000000579c3 */ /* 0x000ef00000002500 */
[----:B------:R-:W3:Y:S01]  /*0070*/  LDC R8, c[0x0][0x360] ;  /* 0x0000d800ff087b82 */ /* 0x000ee20000000800 */
[----:B-1----:R-:W-:-:S05]  /*0080*/  IMAD R0, R11, UR4, RZ ;  /* 0x000000040b007c24 */ /* 0x002fca000f8e02ff */
[----:B0-----:R-:W-:Y:S01]  /*0090*/  ISETP.GE.AND P0, PT, R7, R0, PT ;  /* 0x000000000700720c */ /* 0x001fe20003f06270 */
[----:B---3--:R-:W-:-:S12]  /*00a0*/  IMAD R16, R8, UR5, R7 ;  /* 0x0000000508107c24 */ /* 0x008fd8000f8e0207 */
[----:B--2---:R-:W-:Y:S05]  /*00b0*/  @P0 BRA `(.L_x_25) ;  /* 0x00000000002c0947 */ /* 0x004fea0003800000 */
[----:B------:R-:W0:Y:S01]  /*00c0*/  S2R R3, SR_CgaCtaId ;  /* 0x0000000000037919 */ /* 0x000e220000008800 */
[----:B------:R-:W1:Y:S01]  /*00d0*/  LDC.64 R4, c[0x0][0x388] ;  /* 0x0000e200ff047b82 */ /* 0x000e620000000a00 */
[----:B------:R-:W-:-:S04]  /*00e0*/  MOV R2, 0x400 ;  /* 0x0000040000027802 */ /* 0x000fc80000000f00 */
[----:B0-----:R-:W-:-:S07]  /*00f0*/  LEA R6, R3, R2, 0x18 ;  /* 0x0000000203067211 */ /* 0x001fce00078ec0ff */
.L_x_26:
[----:B01----:R-:W-:-:S06]  /*0100*/  IMAD.WIDE R2, R7, 0x4, R4 ;  /* 0x0000000407027825 */ /* 0x003fcc00078e0204 */
[----:B------:R-:W2:Y:S01]  /*0110*/  LDG.E R2, desc[UR8][R2.64] ;  /* 0x0000000802027981 */ /* 0x000ea2000c1e1900 */
[----:B------:R-:W-:Y:S02]  /*0120*/  IMAD R9, R7, 0x4, R6 ;  /* 0x0000000407097824 */ /* 0x000fe400078e0206 */
[----:B------:R-:W-:-:S05]  /*0130*/  IMAD.IADD R7, R8, 0x1, R7 ;  /* 0x0000000108077824 */ /* 0x000fca00078e0207 */
[----:B------:R-:W-:Y:S01]  /*0140*/  ISETP.GE.AND P0, PT, R7, R0, PT ;  /* 0x000000000700720c */ /* 0x000fe20003f06270 */
[----:B--2---:R0:W-:-:S12]  /*0150*/  STS [R9], R2 ;  /* 0x0000000209007388 */ /* 0x0041d80000000800 */
[----:B------:R-:W-:Y:S05]  /*0160*/  @!P0 BRA `(.L_x_26) ;  /* 0xfffffffc00e48947 */ /* 0x000fea000383ffff */
.L_x_25:
[----:B------:R-:W-:Y:S05]  /*0170*/  BSYNC.RECONVERGENT B0 ;  /* 0x0000000000007941 */ /* 0x000fea0003800200 */
.L_x_24:
[----:B------:R-:W1:Y:S01]  /*0180*/  LDCU UR5, c[0x0][0x3a8] ;  /* 0x00007500ff0577ac */ /* 0x000e620008000800 */
[----:B------:R-:W-:Y:S01]  /*0190*/  BAR.SYNC.DEFER_BLOCKING 0x0 ;  /* 0x0000000000007b1d */ /* 0x000fe20000010000 */
[----:B-1----:R-:W-:-:S13]  /*01a0*/  ISETP.GE.AND P0, PT, R16, UR5, PT ;  /* 0x0000000510007c0c */ /* 0x002fda000bf06270 */
[----:B------:R-:W-:Y:S05]  /*01b0*/  @P0 EXIT ;  /* 0x000000000000094d */ /* 0x000fea0003800000 */
[----:B------:R-:W-:Y:S01]  /*01c0*/  UISETP.GE.AND UP0, UPT, UR4, 0x1, UPT ;  /* 0x000000010400788c */ /* 0x000fe2000bf06270 */
[----:B------:R-:W-:-:S08]  /*01d0*/  HFMA2 R15, -RZ, RZ, 0, 5.9604644775390625e-08 ;  /* 0x00000001ff0f7431 */ /* 0x000fd000000001ff */
[----:B------:R-:W-:Y:S05]  /*01e0*/  BRA.U !UP0, `(.L_x_27) ;  /* 0x0000000d08887547 */ /* 0x000fea000b800000 */
[----:B------:R-:W-:-:S13]  /*01f0*/  ISETP.GE.AND P0, PT, R11, 0x1, PT ;  /* 0x000000010b00780c */ /* 0x000fda0003f06270 */
[----:B------:R-:W-:Y:S05]  /*0200*/  @!P0 BRA `(.L_x_28) ;  /* 0x0000000800788947 */ /* 0x000fea0003800000 */
[----:B------:R-:W1:Y:S01]  /*0210*/  LDCU.64 UR4, c[0x0][0x380] ;  /* 0x00007000ff0477ac */ /* 0x000e620008000a00 */
[----:B------:R-:W-:Y:S01]  /*0220*/  IMAD R14, R16, R11, RZ ;  /* 0x0000000b100e7224 */ /* 0x000fe200078e02ff */
[C---:B------:R-:W-:Y:S01]  /*0230*/  LOP3.LUT R12, R11.reuse, 0x7ffffff8, RZ, 0xc0, !PT ;  /* 0x7ffffff80b0c7812 */ /* 0x040fe200078ec0ff */
[----:B------:R-:W-:Y:S01]  /*0240*/  IMAD.MOV.U32 R15, RZ, RZ, 0x1 ;  /* 0x00000001ff0f7424 */ /* 0x000fe200078e00ff */
[C---:B------:R-:W-:Y:S01]  /*0250*/  LOP3.LUT R19, R11.reuse, 0x7, RZ, 0xc0, !PT ;  /* 0x000000070b137812 */ /* 0x040fe200078ec0ff */
[----:B------:R-:W-:Y:S01]  /*0260*/  IMAD.MOV.U32 R8, RZ, RZ, RZ ;  /* 0x000000ffff087224 */ /* 0x000fe200078e00ff */
[----:B------:R-:W-:Y:S01]  /*0270*/  SHF.R.S32.HI R13, RZ, 0x1f, R14 ;  /* 0x0000001fff0d7819 */ /* 0x000fe2000001140e */
[----:B------:R-:W-:Y:S01]  /*0280*/  IMAD.MOV R7, RZ, RZ, -R12 ;  /* 0x000000ffff077224 */ /* 0x000fe200078e0a0c */
[C---:B------:R-:W-:Y:S01]  /*0290*/  LOP3.LUT R18, R11.reuse, 0x3, RZ, 0xc0, !PT ;  /* 0x000000030b127812 */ /* 0x040fe200078ec0ff */
[----:B------:R-:W-:Y:S01]  /*02a0*/  IMAD.SHL.U32 R11, R11, 0x4, RZ ;  /* 0x000000040b0b7824 */ /* 0x000fe200078e00ff */
[----:B0-----:R-:W-:-:S02]  /*02b0*/  MOV R9, 0x7f7fffff ;  /* 0x7f7fffff00097802 */ /* 0x001fc40000000f00 */
[----:B-1----:R-:W-:-:S04]  /*02c0*/  LEA R10, P0, R14, UR4, 0x2 ;  /* 0x000000040e0a7c11 */ /* 0x002fc8000f8010ff */
[----:B------:R-:W-:Y:S02]  /*02d0*/  LEA.HI.X R6, R14, UR5, R13, 0x2, P0 ;  /* 0x000000050e067c11 */ /* 0x000fe400080f140d */
[----:B------:R-:W-:-:S04]  /*02e0*/  IADD3 R10, P0, PT, R10, 0x10, RZ ;  /* 0x000000100a0a7810 */ /* 0x000fc80007f1e0ff */
[----:B------:R-:W-:-:S09]  /*02f0*/  IADD3.X R6, PT, PT, RZ, R6, RZ, P0, !PT ;  /* 0x00000006ff067210 */ /* 0x000fd200007fe4ff */
.L_x_36:
[----:B------:R-:W0:Y:S01]  /*0300*/  LDC R17, c[0x0][0x3ac] ;  /* 0x0000eb00ff117b82 */ /* 0x000e220000000800 */
[----:B------:R-:W-:Y:S02]  /*0310*/  IMAD.MOV.U32 R0, RZ, RZ, RZ ;  /* 0x000000ffff007224 */ /* 0x000fe400078e00ff */
[----:B------:R-:W-:Y:S01]  /*0320*/  IMAD.MOV.U32 R21, RZ, RZ, RZ ;  /* 0x000000ffff157224 */ /* 0x000fe200078e00ff */
[----:B0-----:R-:W-:-:S13]  /*0330*/  ISETP.GE.U32.AND P0, PT, R17, 0x8, PT ;  /* 0x000000081100780c */ /* 0x001fda0003f06070 */
[----:B------:R-:W-:Y:S05]  /*0340*/  @!P0 BRA `(.L_x_29) ;  /* 0x0000000000c08947 */ /* 0x000fea0003800000 */
[----:B------:R-:W0:Y:S01]  /*0350*/  S2R R3, SR_CgaCtaId ;  /* 0x0000000000037919 */ /* 0x000e220000008800 */
[----:B------:R-:W-:Y:S01]  /*0360*/  MOV R0, 0x400 ;  /* 0x0000040000007802 */ /* 0x000fe20000000f00 */
[----:B------:R-:W-:Y:S01]  /*0370*/  IMAD.MOV.U32 R2, RZ, RZ, R10 ;  /* 0x000000ffff027224 */ /* 0x000fe200078e000a */
[----:B------:R-:W-:Y:S02]  /*0380*/  MOV R5, R7 ;  /* 0x0000000700057202 */ /* 0x000fe40000000f00 */
[----:B0-----:R-:W-:Y:S01]  /*0390*/  LEA R0, R3, R0, 0x18 ;  /* 0x0000000003007211 */ /* 0x001fe200078ec0ff */
[----:B------:R-:W-:-:S04]  /*03a0*/  IMAD.MOV.U32 R3, RZ, RZ, R6 ;  /* 0x000000ffff037224 */ /* 0x000fc800078e0006 */
[----:B------:R-:W-:Y:S02]  /*03b0*/  IMAD R4, R11, R8, R0 ;  /* 0x000000080b047224 */ /* 0x000fe400078e0200 */
[----:B------:R-:W-:Y:S02]  /*03c0*/  HFMA2 R0, -RZ, RZ, 0, 0 ;  /* 0x00000000ff007431 */ /* 0x000fe400000001ff */
[----:B------:R-:W-:-:S07]  /*03d0*/  VIADD R4, R4, 0x10 ;  /* 0x0000001004047836 */ /* 0x000fce0000000000 */
.L_x_30:
[----:B------:R-:W2:Y:S04]  /*03e0*/  LDG.E R20, desc[UR8][R2.64+-0x10] ;  /* 0xfffff00802147981 */ /* 0x000ea8000c1e1900 */
[----:B------:R-:W3:Y:S04]  /*03f0*/  LDG.E R25, desc[UR8][R2.64+-0xc] ;  /* 0xfffff40802197981 */ /* 0x000ee8000c1e1900 */
[----:B------:R-:W4:Y:S04]  /*0400*/  LDG.E R23, desc[UR8][R2.64+-0x8] ;  /* 0xfffff80802177981 */ /* 0x000f28000c1e1900 */
[----:B------:R-:W2:Y:S04]  /*0410*/  LDS R27, [R4+-0x10] ;  /* 0xfffff000041b7984 */ /* 0x000ea80000000800 */
[----:B------:R-:W5:Y:S04]  /*0420*/  LDG.E R22, desc[UR8][R2.64+-0x4] ;  /* 0xfffffc0802167981 */ /* 0x000f68000c1e1900 */
[----:B------:R-:W3:Y:S04]  /*0430*/  LDS R24, [R4+-0xc] ;  /* 0xfffff40004187984 */ /* 0x000ee80000000800 */
[----:B------:R-:W5:Y:S01]  /*0440*/  LDG.E R21, desc[UR8][R2.64] ;  /* 0x0000000802157981 */ /* 0x000f62000c1e1900 */
[----:B--2---:R-:W-:-:S03]  /*0450*/  FADD R27, R20, -R27 ;  /* 0x8000001b141b7221 */ /* 0x004fc60000000000 */
[----:B------:R-:W2:Y:S01]  /*0460*/  LDG.E R20, desc[UR8][R2.64+0x4] ;  /* 0x0000040802147981 */ /* 0x000ea2000c1e1900 */
[----:B------:R-:W-:-:S03]  /*0470*/  FFMA R27, R27, R27, R0 ;  /* 0x0000001b1b1b7223 */ /* 0x000fc60000000000 */
[----:B------:R-:W2:Y:S01]  /*0480*/  LDG.E R0, desc[UR8][R2.64+0x8] ;  /* 0x0000080802007981 */ /* 0x000ea2000c1e1900 */
[----:B---3--:R-:W-:-:S03]  /*0490*/  FADD R26, R25, -R24 ;  /* 0x80000018191a7221 */ /* 0x008fc60000000000 */
[----:B------:R0:W3:Y:S01]  /*04a0*/  LDG.E R24, desc[UR8][R2.64+0xc] ;  /* 0x00000c0802187981 */ /* 0x0000e2000c1e1900 */
[----:B------:R-:W-:Y:S01]  /*04b0*/  FFMA R27, R26, R26, R27 ;  /* 0x0000001a1a1b7223 */ /* 0x000fe2000000001b */
[----:B------:R-:W-:Y:S02]  /*04c0*/  VIADD R5, R5, 0x8 ;  /* 0x0000000805057836 */ /* 0x000fe40000000000 */
[----:B------:R-:W4:Y:S03]  /*04d0*/  LDS R26, [R4+-0x8] ;  /* 0xfffff800041a7984 */ /* 0x000f260000000800 */
[----:B------:R-:W-:Y:S01]  /*04e0*/  ISETP.NE.AND P0, PT, R5, RZ, PT ;  /* 0x000000ff0500720c */ /* 0x000fe20003f05270 */
[----:B------:R-:W-:Y:S01]  /*04f0*/  LDS R25, [R4+0x8] ;  /* 0x0000080004197984 */ /* 0x000fe20000000800 */
[----:B0-----:R-:W-:-:S04]  /*0500*/  IADD3 R2, P1, PT, R2, 0x20, RZ ;  /* 0x0000002002027810 */ /* 0x001fc80007f3e0ff */
[----:B------:R-:W-:Y:S01]  /*0510*/  IADD3.X R3, PT, PT, RZ, R3, RZ, P1, !PT ;  /* 0x00000003ff037210 */ /* 0x000fe20000ffe4ff */
[----:B----4-:R-:W-:Y:S02]  /*0520*/  FADD R26, R23, -R26 ;  /* 0x8000001a171a7221 */ /* 0x010fe40000000000 */
[----:B------:R-:W5:Y:S02]  /*0530*/  LDS R23, [R4+-0x4] ;  /* 0xfffffc0004177984 */ /* 0x000f640000000800 */
[----:B------:R-:W-:Y:S02]  /*0540*/  FFMA R27, R26, R26, R27 ;  /* 0x0000001a1a1b7223 */ /* 0x000fe4000000001b */
[----:B------:R-:W0:Y:S01]  /*0550*/  LDS R26, [R4] ;  /* 0x00000000041a7984 */ /* 0x000e220000000800 */
[----:B-----5:R-:W-:-:S03]  /*0560*/  FADD R22, R22, -R23 ;  /* 0x8000001716167221 */ /* 0x020fc60000000000 */
[----:B------:R-:W2:Y:S01]  /*0570*/  LDS R23, [R4+0x4] ;  /* 0x0000040004177984 */ /* 0x000ea20000000800 */
[----:B0-----:R-:W-:Y:S01]  /*0580*/  FADD R26, R21, -R26 ;  /* 0x8000001a151a7221 */ /* 0x001fe20000000000 */
[----:B------:R-:W-:Y:S02]  /*0590*/  FFMA R27, R22, R22, R27 ;  /* 0x00000016161b7223 */ /* 0x000fe4000000001b */
[----:B------:R0:W3:Y:S02]  /*05a0*/  LDS R21, [R4+0xc] ;  /* 0x00000c0004157984 */ /* 0x0000e40000000800 */
[----:B------:R-:W-:Y:S01]  /*05b0*/  FFMA R27, R26, R26, R27 ;  /* 0x0000001a1a1b7223 */ /* 0x000fe2000000001b */
[----:B0-----:R-:W-:Y:S02]  /*05c0*/  VIADD R4, R4, 0x20 ;  /* 0x0000002004047836 */ /* 0x001fe40000000000 */
[----:B--2---:R-:W-:-:S04]  /*05d0*/  FADD R20, R20, -R23 ;  /* 0x8000001714147221 */ /* 0x004fc80000000000 */
[----:B------:R-:W-:Y:S01]  /*05e0*/  FFMA R27, R20, R20, R27 ;  /* 0x00000014141b7223 */ /* 0x000fe2000000001b */
[----:B------:R-:W-:Y:S01]  /*05f0*/  FADD R0, R0, -R25 ;  /* 0x8000001900007221 */ /* 0x000fe20000000000 */
[----:B---3--:R-:W-:-:S03]  /*0600*/  FADD R21, R24, -R21 ;  /* 0x8000001518157221 */ /* 0x008fc60000000000 */
[----:B------:R-:W-:-:S04]  /*0610*/  FFMA R0, R0, R0, R27 ;  /* 0x0000000000007223 */ /* 0x000fc8000000001b */
[----:B------:R-:W-:Y:S01]  /*0620*/  FFMA R0, R21, R21, R0 ;  /* 0x0000001515007223 */ /* 0x000fe20000000000 */
[----:B------:R-:W-:Y:S06]  /*0630*/  @P0 BRA `(.L_x_30) ;  /* 0xfffffffc00680947 */ /* 0x000fec000383ffff */
[----:B------:R-:W-:-:S07]  /*0640*/  IMAD.MOV.U32 R21, RZ, RZ, R12 ;  /* 0x000000ffff157224 */ /* 0x000fce00078e000c */
.L_x_29:
[----:B------:R-:W-:-:S13]  /*0650*/  ISETP.NE.AND P0, PT, R19, RZ, PT ;  /* 0x000000ff1300720c */ /* 0x000fda0003f05270 */
[----:B------:R-:W-:Y:S05]  /*0660*/  @!P0 BRA `(.L_x_31) ;  /* 0x00000004000c8947 */ /* 0x000fea0003800000 */
[----:B------:R-:W-:Y:S02]  /*0670*/  IADD3 R2, PT, PT, R19, -0x1, RZ ;  /* 0xffffffff13027810 */ /* 0x000fe40007ffe0ff */
[----:B------:R-:W-:Y:S02]  /*0680*/  ISETP.NE.AND P1, PT, R18, RZ, PT ;  /* 0x000000ff1200720c */ /* 0x000fe40003f25270 */
[----:B------:R-:W-:-:S13]  /*0690*/  ISETP.GE.U32.AND P0, PT, R2, 0x3, PT ;  /* 0x000000030200780c */ /* 0x000fda0003f06070 */
[----:B------:R-:W-:Y:S05]  /*06a0*/  @!P0 BRA `(.L_x_32) ;  /* 0x00000000006c8947 */ /* 0x000fea0003800000 */
[----:B------:R-:W0:Y:S01]  /*06b0*/  LDCU.64 UR4, c[0x0][0x380] ;  /* 0x00007000ff0477ac */ /* 0x000e220008000a00 */
[----:B------:R-:W-:-:S05]  /*06c0*/  IADD3 R3, P0, PT, R14, R21, RZ ;  /* 0x000000150e037210 */ /* 0x000fca0007f1e0ff */
[----:B------:R-:W-:Y:S01]  /*06d0*/  IMAD.X R4, RZ, RZ, R13, P0 ;  /* 0x000000ffff047224 */ /* 0x000fe200000e060d */
[----:B0-----:R-:W-:-:S04]  /*06e0*/  LEA R2, P0, R3, UR4, 0x2 ;  /* 0x0000000403027c11 */ /* 0x001fc8000f8010ff */
[----:B------:R-:W-:-:S05]  /*06f0*/  LEA.HI.X R3, R3, UR5, R4, 0x2, P0 ;  /* 0x0000000503037c11 */ /* 0x000fca00080f1404 */
[----:B------:R-:W2:Y:S04]  /*0700*/  LDG.E R22, desc[UR8][R2.64] ;  /* 0x0000000802167981 */ /* 0x000ea8000c1e1900 */
[----:B------:R-:W3:Y:S04]  /*0710*/  LDG.E R20, desc[UR8][R2.64+0x4] ;  /* 0x0000040802147981 */ /* 0x000ee8000c1e1900 */
[----:B------:R-:W4:Y:S04]  /*0720*/  LDG.E R4, desc[UR8][R2.64+0x8] ;  /* 0x0000080802047981 */ /* 0x000f28000c1e1900 */
[----:B------:R-:W5:Y:S01]  /*0730*/  LDG.E R5, desc[UR8][R2.64+0xc] ;  /* 0x00000c0802057981 */ /* 0x000f62000c1e1900 */
[----:B------:R-:W-:Y:S01]  /*0740*/  MOV R24, 0x400 ;  /* 0x0000040000187802 */ /* 0x000fe20000000f00 */
[----:B------:R-:W-:Y:S01]  /*0750*/  IMAD R23, R8, R17, R21 ;  /* 0x0000001108177224 */ /* 0x000fe200078e0215 */
[----:B------:R-:W-:Y:S01]  /*0760*/  IADD3 R21, PT, PT, R21, 0x4, RZ ;  /* 0x0000000415157810 */ /* 0x000fe20007ffe0ff */
[----:B------:R-:W0:Y:S02]  /*0770*/  S2R R25, SR_CgaCtaId ;  /* 0x0000000000197919 */ /* 0x000e240000008800 */
[----:B0-----:R-:W-:-:S05]  /*0780*/  LEA R24, R25, R24, 0x18 ;  /* 0x0000001819187211 */ /* 0x001fca00078ec0ff */
[----:B------:R-:W-:-:S05]  /*0790*/  IMAD R23, R23, 0x4, R24 ;  /* 0x0000000417177824 */ /* 0x000fca00078e0218 */
[----:B------:R-:W2:Y:S04]  /*07a0*/  LDS R25, [R23] ;  /* 0x0000000017197984 */ /* 0x000ea80000000800 */
[----:B------:R-:W3:Y:S04]  /*07b0*/  LDS R27, [R23+0x4] ;  /* 0x00000400171b7984 */ /* 0x000ee80000000800 */
[----:B------:R-:W4:Y:S04]  /*07c0*/  LDS R29, [R23+0x8] ;  /* 0x00000800171d7984 */ /* 0x000f280000000800 */
[----:B------:R-:W5:Y:S01]  /*07d0*/  LDS R24, [R23+0xc] ;  /* 0x00000c0017187984 */ /* 0x000f620000000800 */
[----:B--2---:R-:W-:-:S04]  /*07e0*/  FADD R25, R22, -R25 ;  /* 0x8000001916197221 */ /* 0x004fc80000000000 */
[----:B------:R-:W-:Y:S01]  /*07f0*/  FFMA R0, R25, R25, R0 ;  /* 0x0000001919007223 */ /* 0x000fe20000000000 */
[----:B---3--:R-:W-:Y:S01]  /*0800*/  FADD R27, R20, -R27 ;  /* 0x8000001b141b7221 */ /* 0x008fe20000000000 */
[----:B----4-:R-:W-:-:S03]  /*0810*/  FADD R29, R4, -R29 ;  /* 0x8000001d041d7221 */ /* 0x010fc60000000000 */
[----:B------:R-:W-:Y:S01]  /*0820*/  FFMA R0, R27, R27, R0 ;  /* 0x0000001b1b007223 */ /* 0x000fe20000000000 */
[----:B-----5:R-:W-:-:S03]  /*0830*/  FADD R5, R5, -R24 ;  /* 0x8000001805057221 */ /* 0x020fc60000000000 */
[----:B------:R-:W-:-:S04]  /*0840*/  FFMA R0, R29, R29, R0 ;  /* 0x0000001d1d007223 */ /* 0x000fc80000000000 */
[----:B------:R-:W-:-:S07]  /*0850*/  FFMA R0, R5, R5, R0 ;  /* 0x0000000505007223 */ /* 0x000fce0000000000 */
.L_x_32:
[----:B------:R-:W-:Y:S05]  /*0860*/  @!P1 BRA `(.L_x_31) ;  /* 0x00000000008c9947 */ /* 0x000fea0003800000 */
[----:B------:R-:W-:Y:S02]  /*0870*/  ISETP.NE.AND P1, PT, R18, 0x1, PT ;  /* 0x000000011200780c */ /* 0x000fe40003f25270 */
[----:B------:R-:W-:-:S11]  /*0880*/  LOP3.LUT P0, RZ, R17, 0x1, RZ, 0xc0, !PT ;  /* 0x0000000111ff7812 */ /* 0x000fd6000780c0ff */
[----:B------:R-:W0:Y:S01]  /*0890*/  @P1 LDC.64 R4, c[0x0][0x380] ;  /* 0x0000e000ff041b82 */ /* 0x000e220000000a00 */
[----:B------:R-:W-:Y:S01]  /*08a0*/  @P1 IADD3 R22, P2, PT, R14, R21, RZ ;  /* 0x000000150e161210 */ /* 0x000fe20007f5e0ff */
[----:B------:R-:W-:Y:S02]  /*08b0*/  @P1 IMAD R20, R8, R17, R21 ;  /* 0x0000001108141224 */ /* 0x000fe400078e0215 */
[----:B------:R-:W-:Y:S02]  /*08c0*/  @P1 VIADD R21, R21, 0x2 ;  /* 0x0000000215151836 */ /* 0x000fe40000000000 */
[----:B------:R-:W-:Y:S02]  /*08d0*/  @P1 IMAD.X R23, RZ, RZ, R13, P2 ;  /* 0x000000ffff171224 */ /* 0x000fe400010e060d */
[----:B------:R-:W1:Y:S01]  /*08e0*/  @P0 LDC.64 R2, c[0x0][0x380] ;  /* 0x0000e000ff020b82 */ /* 0x000e620000000a00 */
[----:B0-----:R-:W-:-:S04]  /*08f0*/  @P1 LEA R4, P2, R22, R4, 0x2 ;  /* 0x0000000416041211 */ /* 0x001fc800078410ff */
[----:B------:R-:W-:Y:S02]  /*0900*/  @P1 LEA.HI.X R5, R22, R5, R23, 0x2, P2 ;  /* 0x0000000516051211 */ /* 0x000fe400010f1417 */
[----:B------:R-:W-:-:S03]  /*0910*/  @P0 IADD3 R24, P2, PT, R14, R21, RZ ;  /* 0x000000150e180210 */ /* 0x000fc60007f5e0ff */
[----:B------:R-:W2:Y:S01]  /*0920*/  @P1 LDG.E R22, desc[UR8][R4.64] ;  /* 0x0000000804161981 */ /* 0x000ea2000c1e1900 */
[----:B------:R-:W-:Y:S02]  /*0930*/  @P0 IADD3.X R25, PT, PT, RZ, R13, RZ, P2, !PT ;  /* 0x0000000dff190210 */ /* 0x000fe400017fe4ff */
[C---:B-1----:R-:W-:Y:S01]  /*0940*/  @P0 LEA R2, P2, R24.reuse, R2, 0x2 ;  /* 0x0000000218020211 */ /* 0x042fe200078410ff */
[----:B------:R0:W3:Y:S03]  /*0950*/  @P1 LDG.E R23, desc[UR8][R4.64+0x4] ;  /* 0x0000040804171981 */ /* 0x0000e6000c1e1900 */
[----:B------:R-:W-:-:S05]  /*0960*/  @P0 LEA.HI.X R3, R24, R3, R25, 0x2, P2 ;  /* 0x0000000318030211 */ /* 0x000fca00010f1419 */
[----:B------:R-:W4:Y:S01]  /*0970*/  @P0 LDG.E R2, desc[UR8][R2.64] ;  /* 0x0000000802020981 */ /* 0x000f22000c1e1900 */
[----:B------:R-:W1:Y:S01]  /*0980*/  @P1 S2R R25, SR_CgaCtaId ;  /* 0x0000000000191919 */ /* 0x000e620000008800 */
[----:B------:R-:W5:Y:S01]  /*0990*/  @P0 S2R R27, SR_CgaCtaId ;  /* 0x00000000001b0919 */ /* 0x000f620000008800 */
[----:B------:R-:W-:Y:S01]  /*09a0*/  @P1 MOV R24, 0x400 ;  /* 0x0000040000181802 */ /* 0x000fe20000000f00 */
[----:B------:R-:W-:-:S03]  /*09b0*/  @P0 IMAD R17, R8, R17, R21 ;  /* 0x0000001108110224 */ /* 0x000fc600078e0215 */
[----:B-1----:R-:W-:Y:S02]  /*09c0*/  @P1 LEA R25, R25, R24, 0x18 ;  /* 0x0000001819191211 */ /* 0x002fe400078ec0ff */
[----:B------:R-:W-:-:S03]  /*09d0*/  @P0 MOV R24, 0x400 ;  /* 0x0000040000180802 */ /* 0x000fc60000000f00 */
[----:B------:R-:W-:Y:S01]  /*09e0*/  @P1 IMAD R20, R20, 0x4, R25 ;  /* 0x0000000414141824 */ /* 0x000fe200078e0219 */
[----:B-----5:R-:W-:-:S04]  /*09f0*/  @P0 LEA R24, R27, R24, 0x18 ;  /* 0x000000181b180211 */ /* 0x020fc800078ec0ff */
[----:B0-----:R-:W2:Y:S01]  /*0a00*/  @P1 LDS R5, [R20] ;  /* 0x0000000014051984 */ /* 0x001ea20000000800 */
[----:B------:R-:W-:-:S03]  /*0a10*/  @P0 IMAD R17, R17, 0x4, R24 ;  /* 0x0000000411110824 */ /* 0x000fc600078e0218 */
[----:B------:R-:W3:Y:S04]  /*0a20*/  @P1 LDS R4, [R20+0x4] ;  /* 0x0000040014041984 */ /* 0x000ee80000000800 */
[----:B------:R-:W4:Y:S01]  /*0a30*/  @P0 LDS R17, [R17] ;  /* 0x0000000011110984 */ /* 0x000f220000000800 */
[----:B--2---:R-:W-:Y:S01]  /*0a40*/  @P1 FADD R5, R22, -R5 ;  /* 0x8000000516051221 */ /* 0x004fe20000000000 */
[----:B---3--:R-:W-:-:S03]  /*0a50*/  @P1 FADD R4, R23, -R4 ;  /* 0x8000000417041221 */ /* 0x008fc60000000000 */
[----:B------:R-:W-:-:S04]  /*0a60*/  @P1 FFMA R5, R5, R5, R0 ;  /* 0x0000000505051223 */ /* 0x000fc80000000000 */
[----:B------:R-:W-:Y:S01]  /*0a70*/  @P1 FFMA R0, R4, R4, R5 ;  /* 0x0000000404001223 */ /* 0x000fe20000000005 */
[----:B----4-:R-:W-:-:S04]  /*0a80*/  @P0 FADD R3, R2, -R17 ;  /* 0x8000001102030221 */ /* 0x010fc80000000000 */
[----:B------:R-:W-:-:S07]  /*0a90*/  @P0 FFMA R0, R3, R3, R0 ;  /* 0x0000000303000223 */ /* 0x000fce0000000000 */
.L_x_31:
[----:B------:R-:W-:Y:S01]  /*0aa0*/  IADD3 R2, PT, PT, R0, -0xd000000, RZ ;  /* 0xf300000000027810 */ /* 0x000fe20007ffe0ff */
[----:B------:R0:W1:Y:S01]  /*0ab0*/  MUFU.RSQ R5, R0 ;  /* 0x0000000000057308 */ /* 0x0000620000001400 */
[----:B------:R-:W-:Y:S02]  /*0ac0*/  BSSY.RECONVERGENT B0, `(.L_x_33) ;  /* 0x000000a000007945 */ /* 0x000fe40003800200 */
[----:B------:R-:W-:-:S13]  /*0ad0*/  ISETP.GT.U32.AND P0, PT, R2, 0x727fffff, PT ;  /* 0x727fffff0200780c */ /* 0x000fda0003f04070 */
[----:B0-----:R-:W-:Y:S05]  /*0ae0*/  @!P0 BRA `(.L_x_34) ;  /* 0x00000000000c8947 */ /* 0x001fea0003800000 */
[----:B------:R-:W-:-:S07]  /*0af0*/  MOV R20, 0xb10 ;  /* 0x00000b1000147802 */ /* 0x000fce0000000f00 */
[----:B-1----:R-:W-:Y:S05]  /*0b00*/  CALL.REL.NOINC `($__internal_2_$__cuda_sm20_sqrt_rn_f32_slowpath) ;  /* 0x0000000c00687944 */ /* 0x002fea0003c00000 */
[----:B------:R-:W-:Y:S05]  /*0b10*/  BRA `(.L_x_35) ;  /* 0x0000000000107947 */ /* 0x000fea0003800000 */
.L_x_34:
[C---:B-1----:R-:W-:Y:S01]  /*0b20*/  FMUL.FTZ R3, R5.reuse, R0 ;  /* 0x0000000005037220 */ /* 0x042fe20000410000 */
[----:B------:R-:W-:-:S03]  /*0b30*/  FMUL.FTZ R2, R5, 0.5 ;  /* 0x3f00000005027820 */ /* 0x000fc60000410000 */
[----:B------:R-:W-:-:S04]  /*0b40*/  FFMA R0, -R3, R3, R0 ;  /* 0x0000000303007223 */ /* 0x000fc80000000100 */
[----:B------:R-:W-:-:S07]  /*0b50*/  FFMA R0, R0, R2, R3 ;  /* 0x0000000200007223 */ /* 0x000fce0000000003 */
.L_x_35:
[----:B------:R-:W-:Y:S05]  /*0b60*/  BSYNC.RECONVERGENT B0 ;  /* 0x0000000000007941 */ /* 0x000fea0003800200 */
.L_x_33:
[----:B------:R-:W0:Y:S01]  /*0b70*/  LDCU UR4, c[0x0][0x3b0] ;  /* 0x00007600ff0477ac */ /* 0x000e220008000800 */
[----:B------:R-:W-:Y:S01]  /*0b80*/  VIADD R8, R8, 0x1 ;  /* 0x0000000108087836 */ /* 0x000fe20000000000 */
[----:B------:R-:W-:-:S04]  /*0b90*/  FSETP.GEU.AND P0, PT, R0, R9, PT ;  /* 0x000000090000720b */ /* 0x000fc80003f0e000 */
[----:B------:R-:W-:Y:S02]  /*0ba0*/  FSEL R9, R0, R9, !P0 ;  /* 0x0000000900097208 */ /* 0x000fe40004000000 */
[C---:B------:R-:W-:Y:S02]  /*0bb0*/  SEL R15, R8.reuse, R15, !P0 ;  /* 0x0000000f080f7207 */ /* 0x040fe40004000000 */
[----:B0-----:R-:W-:-:S13]  /*0bc0*/  ISETP.NE.AND P1, PT, R8, UR4, PT ;  /* 0x0000000408007c0c */ /* 0x001fda000bf25270 */
[----:B------:R-:W-:Y:S05]  /*0bd0*/  @!P1 BRA `(.L_x_27) ;  /* 0x00000004000c9947 */ /* 0x000fea0003800000 */
[----:B------:R-:W-:Y:S05]  /*0be0*/  BRA `(.L_x_36) ;  /* 0xfffffff400c47947 */ /* 0x000fea000383ffff */
.L_x_28:
[----:B------:R-:W-:Y:S01]  /*0bf0*/  UISETP.GE.U32.AND UP0, UPT, UR4, 0x4, UPT ;  /* 0x000000040400788c */ /* 0x000fe2000bf06070 */
[----:B------:R-:W-:Y:S01]  /*0c00*/  IMAD.MOV.U32 R15, RZ, RZ, 0x1 ;  /* 0x00000001ff0f7424 */ /* 0x000fe200078e00ff */
[----:B------:R-:W-:Y:S01]  /*0c10*/  MOV R0, 0x7f7fffff ;  /* 0x7f7fffff00007802 */ /* 0x000fe20000000f00 */
[----:B0-----:R-:W-:Y:S01]  /*0c20*/  IMAD.MOV.U32 R2, RZ, RZ, RZ ;  /* 0x000000ffff027224 */ /* 0x001fe200078e00ff */
[----:B------:R-:W-:-:S05]  /*0c30*/  ULOP3.LUT UR5, UR4, 0x3, URZ, 0xc0, !UPT ;  /* 0x0000000304057892 */ /* 0x000fca000f8ec0ff */
[----:B------:R-:W-:Y:S07]  /*0c40*/  BRA.U !UP0, `(.L_x_37) ;  /* 0x0000000108c87547 */ /* 0x000fee000b800000 */
[----:B------:R-:W-:Y:S01]  /*0c50*/  ULOP3.LUT UR4, UR4, 0x7ffffffc, URZ, 0xc0, !UPT ;  /* 0x7ffffffc04047892 */ /* 0x000fe2000f8ec0ff */
[----:B------:R-:W-:Y:S01]  /*0c60*/  IMAD.MOV.U32 R15, RZ, RZ, 0x1 ;  /* 0x00000001ff0f7424 */ /* 0x000fe200078e00ff */
[----:B------:R-:W-:Y:S01]  /*0c70*/  MOV R0, 0x7f7fffff ;  /* 0x7f7fffff00007802 */ /* 0x000fe20000000f00 */
[----:B------:R-:W-:Y:S01]  /*0c80*/  IMAD.MOV.U32 R3, RZ, RZ, RZ ;  /* 0x000000ffff037224 */ /* 0x000fe200078e00ff */
[----:B------:R-:W-:Y:S02]  /*0c90*/  UIADD3 UR6, UPT, UPT, -UR4, URZ, URZ ;  /* 0x000000ff04067290 */ /* 0x000fe4000fffe1ff */
[----:B------:R-:W-:Y:S02]  /*0ca0*/  IMAD.U32 R2, RZ, RZ, UR4 ;  /* 0x00000004ff027e24 */ /* 0x000fe4000f8e00ff */
[----:B------:R-:W-:-:S09]  /*0cb0*/  UISETP.GE.AND UP0, UPT, UR6, URZ, UPT ;  /* 0x000000ff0600728c */ /* 0x000fd2000bf06270 */
[----:B------:R-:W-:Y:S05]  /*0cc0*/  BRA.U UP0, `(.L_x_38) ;  /* 0x00000001008c7547 */ /* 0x000fea000b800000 */
[----:B------:R-:W-:Y:S02]  /*0cd0*/  UIADD3 UR4, UPT, UPT, -UR6, URZ, URZ ;  /* 0x000000ff06047290 */ /* 0x000fe4000fffe1ff */
[----:B------:R-:W-:Y:S02]  /*0ce0*/  UPLOP3.LUT UP0, UPT, UPT, UPT, UPT, 0x80, 0x8 ;  /* 0x000000000008789c */ /* 0x000fe40003f0f070 */
[----:B------:R-:W-:-:S09]  /*0cf0*/  UISETP.GT.AND UP1, UPT, UR4, 0xc, UPT ;  /* 0x0000000c0400788c */ /* 0x000fd2000bf24270 */
[----:B------:R-:W-:Y:S05]  /*0d00*/  BRA.U !UP1, `(.L_x_39) ;  /* 0x0000000109447547 */ /* 0x000fea000b800000 */
[----:B------:R-:W-:-:S11]  /*0d10*/  UPLOP3.LUT UP0, UPT, UPT, UPT, UPT, 0x40, 0x4 ;  /* 0x000000000004789c */ /* 0x000fd60003f0e870 */
.L_x_40:
[----:B------:R-:W-:Y:S01]  /*0d20*/  FSETP.GT.AND P0, PT, R0, RZ, PT ;  /* 0x000000ff0000720b */ /* 0x000fe20003f04000 */
[----:B------:R-:W-:-:S03]  /*0d30*/  UIADD3 UR6, UPT, UPT, UR6, 0x10, URZ ;  /* 0x0000001006067890 */ /* 0x000fc6000fffe0ff */
[----:B------:R-:W-:Y:S01]  /*0d40*/  FSEL R0, R0, RZ, !P0 ;  /* 0x000000ff00007208 */ /* 0x000fe20004000000 */
[----:B------:R-:W-:-:S03]  /*0d50*/  UISETP.GE.AND UP1, UPT, UR6, -0xc, UPT ;  /* 0xfffffff40600788c */ /* 0x000fc6000bf26270 */
[----:B------:R-:W-:-:S04]  /*0d60*/  FSETP.GT.AND P1, PT, R0, RZ, PT ;  /* 0x000000ff0000720b */ /* 0x000fc80003f24000 */
[----:B------:R-:W-:Y:S02]  /*0d70*/  FSEL R0, R0, RZ, !P1 ;  /* 0x000000ff00007208 */ /* 0x000fe40004800000 */
[----:B------:R-:W-:Y:S02]  /*0d80*/  @P0 IADD3 R15, PT, PT, R3, 0x1, RZ ;  /* 0x00000001030f0810 */ /* 0x000fe40007ffe0ff */
[----:B------:R-:W-:-:S04]  /*0d90*/  FSETP.GT.AND P2, PT, R0, RZ, PT ;  /* 0x000000ff0000720b */ /* 0x000fc80003f44000 */
[----:B------:R-:W-:Y:S01]  /*0da0*/  FSEL R0, R0, RZ, !P2 ;  /* 0x000000ff00007208 */ /* 0x000fe20005000000 */
[----:B------:R-:W-:-:S03]  /*0db0*/  @P1 VIADD R15, R3, 0x5 ;  /* 0x00000005030f1836 */ /* 0x000fc60000000000 */
[----:B------:R-:W-:-:S04]  /*0dc0*/  FSETP.GT.AND P3, PT, R0, RZ, PT ;  /* 0x000000ff0000720b */ /* 0x000fc80003f64000 */
[----:B------:R-:W-:Y:S01]  /*0dd0*/  FSEL R0, R0, RZ, !P3 ;  /* 0x000000ff00007208 */ /* 0x000fe20005800000 */
[----:B------:R-:W-:-:S08]  /*0de0*/  @P2 VIADD R15, R3, 0x9 ;  /* 0x00000009030f2836 */ /* 0x000fd00000000000 */
[C---:B------:R-:W-:Y:S01]  /*0df0*/  @P3 IADD3 R15, PT, PT, R3.reuse, 0xd, RZ ;  /* 0x0000000d030f3810 */ /* 0x040fe20007ffe0ff */
[----:B------:R-:W-:Y:S01]  /*0e00*/  VIADD R3, R3, 0x10 ;  /* 0x0000001003037836 */ /* 0x000fe20000000000 */
[----:B------:R-:W-:Y:S06]  /*0e10*/  BRA.U !UP1, `(.L_x_40) ;  /* 0xfffffffd09c07547 */ /* 0x000fec000b83ffff */
.L_x_39:
[----:B------:R-:W-:-:S04]  /*0e20*/  UIADD3 UR4, UPT, UPT, -UR6, URZ, URZ ;  /* 0x000000ff06047290 */ /* 0x000fc8000fffe1ff */
[----:B------:R-:W-:-:S09]  /*0e30*/  UISETP.GT.AND UP1, UPT, UR4, 0x4, UPT ;  /* 0x000000040400788c */ /* 0x000fd2000bf24270 */
[----:B------:R-:W-:Y:S05]  /*0e40*/  BRA.U !UP1, `(.L_x_41) ;  /* 0x0000000109247547 */ /* 0x000fea000b800000 */
[C---:B------:R-:W-:Y:S01]  /*0e50*/  FSETP.GT.AND P0, PT, R0.reuse, RZ, PT ;  /* 0x000000ff0000720b */ /* 0x040fe20003f04000 */
[----:B------:R-:W-:Y:S02]  /*0e60*/  UIADD3 UR6, UPT, UPT, UR6, 0x8, URZ ;  /* 0x0000000806067890 */ /* 0x000fe4000fffe0ff */
[----:B------:R-:W-:Y:S01]  /*0e70*/  UPLOP3.LUT UP0, UPT, UPT, UPT, UPT, 0x40, 0x4 ;  /* 0x000000000004789c */ /* 0x000fe20003f0e870 */
[----:B------:R-:W-:-:S04]  /*0e80*/  FSEL R0, R0, RZ, !P0 ;  /* 0x000000ff00007208 */ /* 0x000fc80004000000 */
[----:B------:R-:W-:-:S04]  /*0e90*/  FSETP.GT.AND P1, PT, R0, RZ, PT ;  /* 0x000000ff0000720b */ /* 0x000fc80003f24000 */
[----:B------:R-:W-:Y:S02]  /*0ea0*/  FSEL R0, R0, RZ, !P1 ;  /* 0x000000ff00007208 */ /* 0x000fe40004800000 */
[----:B------:R-:W-:-:S07]  /*0eb0*/  @P0 IADD3 R15, PT, PT, R3, 0x1, RZ ;  /* 0x00000001030f0810 */ /* 0x000fce0007ffe0ff */
[C---:B------:R-:W-:Y:S01]  /*0ec0*/  @P1 VIADD R15, R3.reuse, 0x5 ;  /* 0x00000005030f1836 */ /* 0x040fe20000000000 */
[----:B------:R-:W-:-:S07]  /*0ed0*/  IADD3 R3, PT, PT, R3, 0x8, RZ ;  /* 0x0000000803037810 */ /* 0x000fce0007ffe0ff */
.L_x_41:
[----:B------:R-:W-:-:S09]  /*0ee0*/  UISETP.NE.OR UP0, UPT, UR6, URZ, UP0 ;  /* 0x000000ff0600728c */ /* 0x000fd20008705670 */
[----:B------:R-:W-:Y:S05]  /*0ef0*/  BRA.U !UP0, `(.L_x_37) ;  /* 0x00000001081c7547 */ /* 0x000fea000b800000 */
.L_x_38:
[----:B------:R-:W-:Y:S01]  /*0f00*/  UIADD3 UR6, UPT, UPT, UR6, 0x4, URZ ;  /* 0x0000000406067890 */ /* 0x000fe2000fffe0ff */
[----:B------:R-:W-:-:S03]  /*0f10*/  FSETP.GT.AND P0, PT, R0, RZ, PT ;  /* 0x000000ff0000720b */ /* 0x000fc60003f04000 */
[----:B------:R-:W-:Y:S01]  /*0f20*/  UISETP.NE.AND UP0, UPT, UR6, URZ, UPT ;  /* 0x000000ff0600728c */ /* 0x000fe2000bf05270 */
[----:B------:R-:W-:-:S09]  /*0f30*/  FSEL R0, R0, RZ, !P0 ;  /* 0x000000ff00007208 */ /* 0x000fd20004000000 */
[C---:B------:R-:W-:Y:S01]  /*0f40*/  @P0 VIADD R15, R3.reuse, 0x1 ;  /* 0x00000001030f0836 */ /* 0x040fe20000000000 */
[----:B------:R-:W-:Y:S01]  /*0f50*/  IADD3 R3, PT, PT, R3, 0x4, RZ ;  /* 0x0000000403037810 */ /* 0x000fe20007ffe0ff */
[----:B------:R-:W-:Y:S06]  /*0f60*/  BRA.U UP0, `(.L_x_38) ;  /* 0xfffffffd00e47547 */ /* 0x000fec000b83ffff */
.L_x_37:
[----:B------:R-:W-:-:S09]  /*0f70*/  UISETP.NE.AND UP0, UPT, UR5, URZ, UPT ;  /* 0x000000ff0500728c */ /* 0x000fd2000bf05270 */
[----:B------:R-:W-:Y:S05]  /*0f80*/  BRA.U !UP0, `(.L_x_27) ;  /* 0x0000000108207547 */ /* 0x000fea000b800000 */
[----:B------:R-:W-:-:S05]  /*0f90*/  UMOV UR4, URZ ;  /* 0x000000ff00047c82 */ /* 0x000fca0008000000 */
.L_x_42:
[----:B------:R-:W-:Y:S01]  /*0fa0*/  UIADD3 UR4, UPT, UPT, UR4, 0x1, URZ ;  /* 0x0000000104047890 */ /* 0x000fe2000fffe0ff */
[----:B------:R-:W-:Y:S01]  /*0fb0*/  VIADD R2, R2, 0x1 ;  /* 0x0000000102027836 */ /* 0x000fe20000000000 */
[----:B------:R-:W-:Y:S02]  /*0fc0*/  FSETP.GT.AND P0, PT, R0, RZ, PT ;  /* 0x000000ff0000720b */ /* 0x000fe40003f04000 */
[----:B------:R-:W-:Y:S02]  /*0fd0*/  UISETP.NE.AND UP0, UPT, UR4, UR5, UPT ;  /* 0x000000050400728c */ /* 0x000fe4000bf05270 */
[----:B------:R-:W-:Y:S02]  /*0fe0*/  SEL R15, R2, R15, P0 ;  /* 0x0000000f020f7207 */ /* 0x000fe40000000000 */
[----:B------:R-:W-:-:S05]  /*0ff0*/  FSEL R0, R0, RZ, !P0 ;  /* 0x000000ff00007208 */ /* 0x000fca0004000000 */
[----:B------:R-:W-:Y:S05]  /*1000*/  BRA.U UP0, `(.L_x_42) ;  /* 0xfffffffd00e47547 */ /* 0x000fea000b83ffff */
.L_x_27:
[----:B0-----:R-:W0:Y:S08]  /*1010*/  LDC.64 R2, c[0x0][0x390] ;  /* 0x0000e400ff027b82 */ /* 0x001e300000000a00 */
[----:B------:R-:W1:Y:S01]  /*1020*/  LDC.64 R6, c[0x0][0x3a0] ;  /* 0x0000e800ff067b82 */ /* 0x000e620000000a00 */
[----:B0-----:R-:W-:-:S05]  /*1030*/  IMAD.WIDE R2, R16, 0x4, R2 ;  /* 0x0000000410027825 */ /* 0x001fca00078e0202 */
[----:B------:R-:W2:Y:S01]  /*1040*/  LDG.E R0, desc[UR8][R2.64] ;  /* 0x0000000802007981 */ /* 0x000ea2000c1e1900 */
[----:B------:R-:W-:Y:S01]  /*1050*/  BSSY.RECONVERGENT B0, `(.L_x_43) ;  /* 0x000000c000007945 */ /* 0x000fe20003800200 */
[----:B------:R-:W-:Y:S01]  /*1060*/  MOV R11, 0x1 ;  /* 0x00000001000b7802 */ /* 0x000fe20000000f00 */
[----:B-1----:R-:W-:Y:S01]  /*1070*/  IMAD.WIDE R6, R15, 0x4, R6 ;  /* 0x000000040f067825 */ /* 0x002fe200078e0206 */
[----:B--2---:R-:W-:-:S13]  /*1080*/  ISETP.NE.AND P0, PT, R0, R15, PT ;  /* 0x0000000f0000720c */ /* 0x004fda0003f05270 */
[----:B------:R-:W-:Y:S05]  /*1090*/  @!P0 BRA `(.L_x_44) ;  /* 0x00000000001c8947 */ /* 0x000fea0003800000 */
[----:B------:R-:W0:Y:S01]  /*10a0*/  S2R R0, SR_LANEID ;  /* 0x0000000000007919 */ /* 0x000e220000000000 */
[----:B------:R-:W1:Y:S01]  /*10b0*/  LDC.64 R4, c[0x0][0x3b8] ;  /* 0x0000ee00ff047b82 */ /* 0x000e620000000a00 */
[----:B------:R-:W-:Y:S02]  /*10c0*/  VOTEU.ANY UR4, UPT, PT ;  /* 0x0000000000047886 */ /* 0x000fe400038e0100 */
[----:B------:R-:W-:Y:S02]  /*10d0*/  UFLO.U32 UR5, UR4 ;  /* 0x00000004000572bd */ /* 0x000fe400080e0000 */
[----:B------:R-:W1:Y:S04]  /*10e0*/  POPC R9, UR4 ;  /* 0x0000000400097d09 */ /* 0x000e680008000000 */
[----:B0-----:R-:W-:-:S13]  /*10f0*/  ISETP.EQ.U32.AND P0, PT, R0, UR5, PT ;  /* 0x0000000500007c0c */ /* 0x001fda000bf02070 */
[----:B-1----:R0:W-:Y:S02]  /*1100*/  @P0 REDG.E.ADD.STRONG.GPU desc[UR8][R4.64], R9 ;  /* 0x000000090400098e */ /* 0x0021e4000c12e108 */
.L_x_44:
[----:B------:R-:W-:Y:S05]  /*1110*/  BSYNC.RECONVERGENT B0 ;  /* 0x0000000000007941 */ /* 0x000fea0003800200 */
.L_x_43:
[----:B0-----:R-:W0:Y:S01]  /*1120*/  LDC R5, c[0x0][0x3ac] ;  /* 0x0000eb00ff057b82 */ /* 0x001e220000000800 */
[----:B------:R1:W-:Y:S04]  /*1130*/  STG.E desc[UR8][R2.64], R15 ;  /* 0x0000000f02007986 */ /* 0x0003e8000c101908 */
[----:B------:R1:W-:Y:S01]  /*1140*/  REDG.E.ADD.STRONG.GPU desc[UR8][R6.64+-0x4], R11 ;  /* 0xfffffc0b0600798e */ /* 0x0003e2000c12e108 */
[----:B0-----:R-:W-:-:S13]  /*1150*/  ISETP.GE.AND P0, PT, R5, 0x1, PT ;  /* 0x000000010500780c */ /* 0x001fda0003f06270 */
[----:B-1----:R-:W-:Y:S05]  /*1160*/  @!P0 EXIT ;  /* 0x000000000000894d */ /* 0x002fea0003800000 */
[----:B------:R-:W-:Y:S01]  /*1170*/  ISETP.GE.U32.AND P0, PT, R5, 0x10, PT ;  /* 0x000000100500780c */ /* 0x000fe20003f06070 */
[----:B------:R-:W-:Y:S02]  /*1180*/  VIADD R0, R15, 0xffffffff ;  /* 0xffffffff0f007836 */ /* 0x000fe40000000000 */
[----:B------:R-:W-:Y:S01]  /*1190*/  HFMA2 R3, -RZ, RZ, 0, 0 ;  /* 0x00000000ff037431 */ /* 0x000fe200000001ff */
[----:B------:R-:W-:Y:S01]  /*11a0*/  LOP3.LUT P1, R12, R5, 0xf, RZ, 0xc0, !PT ;  /* 0x0000000f050c7812 */ /* 0x000fe2000782c0ff */
[-C--:B------:R-:W-:Y:S02]  /*11b0*/  IMAD R16, R16, R5.reuse, RZ ;  /* 0x0000000510107224 */ /* 0x080fe400078e02ff */
[----:B------:R-:W-:-:S06]  /*11c0*/  IMAD R0, R0, R5, RZ ;  /* 0x0000000500007224 */ /* 0x000fcc00078e02ff */
[----:B------:R-:W-:Y:S05]  /*11d0*/  @!P0 BRA `(.L_x_45) ;  /* 0x0000000000b48947 */ /* 0x000fea0003800000 */
[----:B------:R-:W-:Y:S01]  /*11e0*/  LOP3.LUT R3, R5, 0x7ffffff0, RZ, 0xc0, !PT ;  /* 0x7ffffff005037812 */ /* 0x000fe200078ec0ff */
[----:B------:R-:W-:Y:S01]  /*11f0*/  IMAD.MOV.U32 R4, RZ, RZ, R16 ;  /* 0x000000ffff047224 */ /* 0x000fe200078e0010 */
[----:B------:R-:W-:-:S03]  /*1200*/  MOV R2, R0 ;  /* 0x0000000000027202 */ /* 0x000fc60000000f00 */
[----:B------:R-:W-:-:S07]  /*1210*/  IMAD.MOV R10, RZ, RZ, -R3 ;  /* 0x000000ffff0a7224 */ /* 0x000fce00078e0a03 */
.L_x_46:
[----:B------:R-:W0:Y:S08]  /*1220*/  LDC.64 R6, c[0x0][0x380] ;  /* 0x0000e000ff067b82 */ /* 0x000e300000000a00 */
[----:B----4-:R-:W1:Y:S01]  /*1230*/  LDC.64 R8, c[0x0][0x398] ;  /* 0x0000e600ff087b82 */ /* 0x010e620000000a00 */
[----:B0-----:R-:W-:-:S05]  /*1240*/  IMAD.WIDE R6, R4, 0x4, R6 ;  /* 0x0000000404067825 */ /* 0x001fca00078e0206 */
[----:B------:R-:W2:Y:S01]  /*1250*/  LDG.E R11, desc[UR8][R6.64] ;  /* 0x00000008060b7981 */ /* 0x000ea2000c1e1900 */
[----:B-1----:R-:W-:-:S05]  /*1260*/  IMAD.WIDE R8, R2, 0x4, R8 ;  /* 0x0000000402087825 */ /* 0x002fca00078e0208 */
[----:B--2---:R0:W-:Y:S04]  /*1270*/  REDG.E.ADD.F32.FTZ.RN.STRONG.GPU desc[UR8][R8.64], R11 ;  /* 0x0000000b080079a6 */ /* 0x0041e8000c12f308 */
[----:B------:R-:W2:Y:S04]  /*1280*/  LDG.E R13, desc[UR8][R6.64+0x4] ;  /* 0x00000408060d7981 */ /* 0x000ea8000c1e1900 */
[----:B--2---:R1:W-:Y:S04]  /*1290*/  REDG.E.ADD.F32.FTZ.RN.STRONG.GPU desc[UR8][R8.64+0x4], R13 ;  /* 0x0000040d080079a6 */ /* 0x0043e8000c12f308 */
[----:B------:R-:W2:Y:S04]  /*12a0*/  LDG.E R15, desc[UR8][R6.64+0x8] ;  /* 0x00000808060f7981 */ /* 0x000ea8000c1e1900 */
[----:B--2---:R2:W-:Y:S04]  /*12b0*/  REDG.E.ADD.F32.FTZ.RN.STRONG.GPU desc[UR8][R8.64+0x8], R15 ;  /* 0x0000080f080079a6 */ /* 0x0045e8000c12f308 */
[----:B------:R-:W3:Y:S04]  /*12c0*/  LDG.E R17, desc[UR8][R6.64+0xc] ;  /* 0x00000c0806117981 */ /* 0x000ee8000c1e1900 */
[----:B---3--:R3:W-:Y:S04]  /*12d0*/  REDG.E.ADD.F32.FTZ.RN.STRONG.GPU desc[UR8][R8.64+0xc], R17 ;  /* 0x00000c11080079a6 */ /* 0x0087e8000c12f308 */
[----:B------:R-:W4:Y:S04]  /*12e0*/  LDG.E R19, desc[UR8][R6.64+0x10] ;  /* 0x0000100806137981 */ /* 0x000f28000c1e1900 */
[----:B----4-:R4:W-:Y:S04]  /*12f0*/  REDG.E.ADD.F32.FTZ.RN.STRONG.GPU desc[UR8][R8.64+0x10], R19 ;  /* 0x00001013080079a6 */ /* 0x0109e8000c12f308 */
[----:B------:R-:W5:Y:S04]  /*1300*/  LDG.E R21, desc[UR8][R6.64+0x14] ;  /* 0x0000140806157981 */ /* 0x000f68000c1e1900 */
[----:B-----5:R5:W-:Y:S04]  /*1310*/  REDG.E.ADD.F32.FTZ.RN.STRONG.GPU desc[UR8][R8.64+0x14], R21 ;  /* 0x00001415080079a6 */ /* 0x020be8000c12f308 */
[----:B0-----:R-:W2:Y:S04]  /*1320*/  LDG.E R11, desc[UR8][R6.64+0x18] ;  /* 0x00001808060b7981 */ /* 0x001ea8000c1e1900 */
[----:B--2---:R0:W-:Y:S04]  /*1330*/  REDG.E.ADD.F32.FTZ.RN.STRONG.GPU desc[UR8][R8.64+0x18], R11 ;  /* 0x0000180b080079a6 */ /* 0x0041e8000c12f308 */
[----:B-1----:R-:W2:Y:S04]  /*1340*/  LDG.E R13, desc[UR8][R6.64+0x1c] ;  /* 0x00001c08060d7981 */ /* 0x002ea8000c1e1900 */
[----:B--2---:R1:W-:Y:S04]  /*1350*/  REDG.E.ADD.F32.FTZ.RN.STRONG.GPU desc[UR8][R8.64+0x1c], R13 ;  /* 0x00001c0d080079a6 */ /* 0x0043e8000c12f308 */
[----:B------:R-:W2:Y:S04]  /*1360*/  LDG.E R15, desc[UR8][R6.64+0x20] ;  /* 0x00002008060f7981 */ /* 0x000ea8000c1e1900 */
[----:B--2---:R2:W-:Y:S04]  /*1370*/  REDG.E.ADD.F32.FTZ.RN.STRONG.GPU desc[UR8][R8.64+0x20], R15 ;  /* 0x0000200f080079a6 */ /* 0x0045e8000c12f308 */
[----:B---3--:R-:W3:Y:S04]  /*1380*/  LDG.E R17, desc[UR8][R6.64+0x24] ;  /* 0x0000240806117981 */ /* 0x008ee8000c1e1900 */
[----:B---3--:R3:W-:Y:S04]  /*1390*/  REDG.E.ADD.F32.FTZ.RN.STRONG.GPU desc[UR8][R8.64+0x24], R17 ;  /* 0x00002411080079a6 */ /* 0x0087e8000c12f308 */
[----:B----4-:R-:W4:Y:S04]  /*13a0*/  LDG.E R19, desc[UR8][R6.64+0x28] ;  /* 0x0000280806137981 */ /* 0x010f28000c1e1900 */
[----:B----4-:R4:W-:Y:S04]  /*13b0*/  REDG.E.ADD.F32.FTZ.RN.STRONG.GPU desc[UR8][R8.64+0x28], R19 ;  /* 0x00002813080079a6 */ /* 0x0109e8000c12f308 */
[----:B-----5:R-:W5:Y:S04]  /*13c0*/  LDG.E R21, desc[UR8][R6.64+0x2c] ;  /* 0x00002c0806157981 */ /* 0x020f68000c1e1900 */
[----:B-----5:R4:W-:Y:S04]  /*13d0*/  REDG.E.ADD.F32.FTZ.RN.STRONG.GPU desc[UR8][R8.64+0x2c], R21 ;  /* 0x00002c15080079a6 */ /* 0x0209e8000c12f308 */
[----:B0-----:R-:W5:Y:S04]  /*13e0*/  LDG.E R11, desc[UR8][R6.64+0x30] ;  /* 0x00003008060b7981 */ /* 0x001f68000c1e1900 */
[----:B-----5:R4:W-:Y:S04]  /*13f0*/  REDG.E.ADD.F32.FTZ.RN.STRONG.GPU desc[UR8][R8.64+0x30], R11 ;  /* 0x0000300b080079a6 */ /* 0x0209e8000c12f308 */
[----:B-1----:R-:W5:Y:S04]  /*1400*/  LDG.E R13, desc[UR8][R6.64+0x34] ;  /* 0x00003408060d7981 */ /* 0x002f68000c1e1900 */
[----:B-----5:R4:W-:Y:S04]  /*1410*/  REDG.E.ADD.F32.FTZ.RN.STRONG.GPU desc[UR8][R8.64+0x34], R13 ;  /* 0x0000340d080079a6 */ /* 0x0209e8000c12f308 */
[----:B--2---:R-:W2:Y:S01]  /*1420*/  LDG.E R15, desc[UR8][R6.64+0x38] ;  /* 0x00003808060f7981 */ /* 0x004ea2000c1e1900 */
[----:B------:R-:W-:-:S04]  /*1430*/  IADD3 R10, PT, PT, R10, 0x10, RZ ;  /* 0x000000100a0a7810 */ /* 0x000fc80007ffe0ff */
[----:B------:R-:W-:Y:S01]  /*1440*/  ISETP.NE.AND P0, PT, R10, RZ, PT ;  /* 0x000000ff0a00720c */ /* 0x000fe20003f05270 */
[----:B--2---:R4:W-:Y:S04]  /*1450*/  REDG.E.ADD.F32.FTZ.RN.STRONG.GPU desc[UR8][R8.64+0x38], R15 ;  /* 0x0000380f080079a6 */ /* 0x0049e8000c12f308 */
[----:B---3--:R-:W2:Y:S01]  /*1460*/  LDG.E R17, desc[UR8][R6.64+0x3c] ;  /* 0x00003c0806117981 */ /* 0x008ea2000c1e1900 */
[----:B------:R-:W-:Y:S01]  /*1470*/  VIADD R2, R2, 0x10 ;  /* 0x0000001002027836 */ /* 0x000fe20000000000 */
[----:B------:R-:W-:Y:S02]  /*1480*/  IADD3 R4, PT, PT, R4, 0x10, RZ ;  /* 0x0000001004047810 */ /* 0x000fe40007ffe0ff */
[----:B--2---:R4:W-:Y:S04]  /*1490*/  REDG.E.ADD.F32.FTZ.RN.STRONG.GPU desc[UR8][R8.64+0x3c], R17 ;  /* 0x00003c11080079a6 */ /* 0x0049e8000c12f308 */
[----:B------:R-:W-:Y:S05]  /*14a0*/  @P0 BRA `(.L_x_46) ;  /* 0xfffffffc005c0947 */ /* 0x000fea000383ffff */
.L_x_45:
[----:B------:R-:W-:Y:S05]  /*14b0*/  @!P1 EXIT ;  /* 0x000000000000994d */ /* 0x000fea0003800000 */
[----:B------:R-:W-:Y:S02]  /*14c0*/  ISETP.GE.U32.AND P0, PT, R12, 0x8, PT ;  /* 0x000000080c00780c */ /* 0x000fe40003f06070 */
[----:B------:R-:W-:-:S04]  /*14d0*/  LOP3.LUT R4, R5, 0x7, RZ, 0xc0, !PT ;  /* 0x0000000705047812 */ /* 0x000fc800078ec0ff */
[----:B------:R-:W-:-:S07]  /*14e0*/  ISETP.NE.AND P1, PT, R4, RZ, PT ;  /* 0x000000ff0400720c */ /* 0x000fce0003f25270 */
[----:B------:R-:W-:Y:S06]  /*14f0*/  @!P0 BRA `(.L_x_47) ;  /* 0x00000000005c8947 */ /* 0x000fec0003800000 */
[----:B------:R-:W0:Y:S01]  /*1500*/  LDC.64 R6, c[0x0][0x380] ;  /* 0x0000e000ff067b82 */ /* 0x000e220000000a00 */
[----:B----4-:R-:W-:-:S04]  /*1510*/  IMAD.IADD R9, R16, 0x1, R3 ;  /* 0x0000000110097824 */ /* 0x010fc800078e0203 */
[----:B0-----:R-:W-:-:S03]  /*1520*/  IMAD.WIDE R6, R9, 0x4, R6 ;  /* 0x0000000409067825 */ /* 0x001fc600078e0206 */
[----:B------:R-:W0:Y:S02]  /*1530*/  LDC.64 R8, c[0x0][0x398] ;  /* 0x0000e600ff087b82 */ /* 0x000e240000000a00 */
[----:B------:R-:W2:Y:S01]  /*1540*/  LDG.E R13, desc[UR8][R6.64] ;  /* 0x00000008060d7981 */ /* 0x000ea2000c1e1900 */
[----:B------:R-:W-:-:S05]  /*1550*/  IADD3 R11, PT, PT, R0, R3, RZ ;  /* 0x00000003000b7210 */ /* 0x000fca0007ffe0ff */
[----:B0-----:R-:W-:-:S05]  /*1560*/  IMAD.WIDE R8, R11, 0x4, R8 ;  /* 0x000000040b087825 */ /* 0x001fca00078e0208 */
[----:B--2---:R0:W-:Y:S04]  /*1570*/  REDG.E.ADD.F32.FTZ.RN.STRONG.GPU desc[UR8][R8.64], R13 ;  /* 0x0000000d080079a6 */ /* 0x0041e8000c12f308 */
[----:B------:R-:W2:Y:S04]  /*1580*/  LDG.E R11, desc[UR8][R6.64+0x4] ;  /* 0x00000408060b7981 */ /* 0x000ea8000c1e1900 */
[----:B--2---:R1:W-:Y:S04]  /*1590*/  REDG.E.ADD.F32.FTZ.RN.STRONG.GPU desc[UR8][R8.64+0x4], R11 ;  /* 0x0000040b080079a6 */ /* 0x0043e8000c12f308 */
[----:B------:R-:W2:Y:S04]  /*15a0*/  LDG.E R15, desc[UR8][R6.64+0x8] ;  /* 0x00000808060f7981 */ /* 0x000ea8000c1e1900 */
[----:B--2---:R2:W-:Y:S04]  /*15b0*/  REDG.E.ADD.F32.FTZ.RN.STRONG.GPU desc[UR8][R8.64+0x8], R15 ;  /* 0x0000080f080079a6 */ /* 0x0045e8000c12f308 */
[----:B------:R-:W3:Y:S04]  /*15c0*/  LDG.E R17, desc[UR8][R6.64+0xc] ;  /* 0x00000c0806117981 */ /* 0x000ee8000c1e1900 */
[----:B---3--:R2:W-:Y:S04]  /*15d0*/  REDG.E.ADD.F32.FTZ.RN.STRONG.GPU desc[UR8][R8.64+0xc], R17 ;  /* 0x00000c11080079a6 */ /* 0x0085e8000c12f308 */
[----:B------:R-:W3:Y:S04]  /*15e0*/  LDG.E R19, desc[UR8][R6.64+0x10] ;  /* 0x0000100806137981 */ /* 0x000ee8000c1e1900 */
[----:B---3--:R2:W-:Y:S04]  /*15f0*/  REDG.E.ADD.F32.FTZ.RN.STRONG.GPU desc[UR8][R8.64+0x10], R19 ;  /* 0x00001013080079a6 */ /* 0x0085e8000c12f308 */
[----:B------:R-:W3:Y:S04]  /*1600*/  LDG.E R21, desc[UR8][R6.64+0x14] ;  /* 0x0000140806157981 */ /* 0x000ee8000c1e1900 */
[----:B---3--:R2:W-:Y:S04]  /*1610*/  REDG.E.ADD.F32.FTZ.RN.STRONG.GPU desc[UR8][R8.64+0x14], R21 ;  /* 0x00001415080079a6 */ /* 0x0085e8000c12f308 */
[----:B0-----:R-:W3:Y:S04]  /*1620*/  LDG.E R13, desc[UR8][R6.64+0x18] ;  /* 0x00001808060d7981 */ /* 0x001ee8000c1e1900 */
[----:B---3--:R2:W-:Y:S04]  /*1630*/  REDG.E.ADD.F32.FTZ.RN.STRONG.GPU desc[UR8][R8.64+0x18], R13 ;  /* 0x0000180d080079a6 */ /* 0x0085e8000c12f308 */
[----:B-1----:R-:W3:Y:S01]  /*1640*/  LDG.E R11, desc[UR8][R6.64+0x1c] ;  /* 0x00001c08060b7981 */ /* 0x002ee2000c1e1900 */
[----:B------:R-:W-:-:S03]  /*1650*/  VIADD R3, R3, 0x8 ;  /* 0x0000000803037836 */ /* 0x000fc60000000000 */
[----:B---3--:R2:W-:Y:S04]  /*1660*/  REDG.E.ADD.F32.FTZ.RN.STRONG.GPU desc[UR8][R8.64+0x1c], R11 ;  /* 0x00001c0b080079a6 */ /* 0x0085e8000c12f308 */
.L_x_47:
[----:B------:R-:W-:Y:S05]  /*1670*/  @!P1 EXIT ;  /* 0x000000000000994d */ /* 0x000fea0003800000 */
[----:B------:R-:W-:Y:S02]  /*1680*/  ISETP.GE.U32.AND P0, PT, R4, 0x4, PT ;  /* 0x000000040400780c */ /* 0x000fe40003f06070 */
[----:B------:R-:W-:-:S04]  /*1690*/  LOP3.LUT R2, R5, 0x3, RZ, 0xc0, !PT ;  /* 0x0000000305027812 */ /* 0x000fc800078ec0ff */
[----:B------:R-:W-:-:S07]  /*16a0*/  ISETP.NE.AND P1, PT, R2, RZ, PT ;  /* 0x000000ff0200720c */ /* 0x000fce0003f25270 */
[----:B------:R-:W-:Y:S06]  /*16b0*/  @!P0 BRA `(.L_x_48) ;  /* 0x00000000003c8947 */ /* 0x000fec0003800000 */
[----:B------:R-:W0:Y:S01]  /*16c0*/  LDC.64 R4, c[0x0][0x380] ;  /* 0x0000e000ff047b82 */ /* 0x000e220000000a00 */
[----:B------:R-:W-:-:S05]  /*16d0*/  IADD3 R7, PT, PT, R16, R3, RZ ;  /* 0x0000000310077210 */ /* 0x000fca0007ffe0ff */
[----:B0-----:R-:W-:Y:S02]  /*16e0*/  IMAD.WIDE R6, R7, 0x4, R4 ;  /* 0x0000000407067825 */ /* 0x001fe400078e0204 */
[----:B------:R-:W0:Y:S03]  /*16f0*/  LDC.64 R4, c[0x0][0x398] ;  /* 0x0000e600ff047b82 */ /* 0x000e260000000a00 */
[----:B--2-4-:R-:W2:Y:S01]  /*1700*/  LDG.E R9, desc[UR8][R6.64] ;  /* 0x0000000806097981 */ /* 0x014ea2000c1e1900 */
[----:B------:R-:W-:-:S04]  /*1710*/  IMAD.IADD R11, R0, 0x1, R3 ;  /* 0x00000001000b7824 */ /* 0x000fc800078e0203 */
[----:B0-----:R-:W-:-:S05]  /*1720*/  IMAD.WIDE R4, R11, 0x4, R4 ;  /* 0x000000040b047825 */ /* 0x001fca00078e0204 */
[----:B--2---:R0:W-:Y:S04]  /*1730*/  REDG.E.ADD.F32.FTZ.RN.STRONG.GPU desc[UR8][R4.64], R9 ;  /* 0x00000009040079a6 */ /* 0x0041e8000c12f308 */
[----:B------:R-:W2:Y:S04]  /*1740*/  LDG.E R11, desc[UR8][R6.64+0x4] ;  /* 0x00000408060b7981 */ /* 0x000ea8000c1e1900 */
[----:B--2---:R0:W-:Y:S04]  /*1750*/  REDG.E.ADD.F32.FTZ.RN.STRONG.GPU desc[UR8][R4.64+0x4], R11 ;  /* 0x0000040b040079a6 */ /* 0x0041e8000c12f308 */
[----:B------:R-:W2:Y:S04]  /*1760*/  LDG.E R13, desc[UR8][R6.64+0x8] ;  /* 0x00000808060d7981 */ /* 0x000ea8000c1e1900 */
[----:B--2---:R0:W-:Y:S04]  /*1770*/  REDG.E.ADD.F32.FTZ.RN.STRONG.GPU desc[UR8][R4.64+0x8], R13 ;  /* 0x0000080d040079a6 */ /* 0x0041e8000c12f308 */
[----:B------:R-:W2:Y:S01]  /*1780*/  LDG.E R15, desc[UR8][R6.64+0xc] ;  /* 0x00000c08060f7981 */ /* 0x000ea2000c1e1900 */
[----:B------:R-:W-:-:S03]  /*1790*/  IADD3 R3, PT, PT, R3, 0x4, RZ ;  /* 0x0000000403037810 */ /* 0x000fc60007ffe0ff */
[----:B--2---:R0:W-:Y:S04]  /*17a0*/  REDG.E.ADD.F32.FTZ.RN.STRONG.GPU desc[UR8][R4.64+0xc], R15 ;  /* 0x00000c0f040079a6 */ /* 0x0041e8000c12f308 */
.L_x_48:
[----:B------:R-:W-:Y:S05]  /*17b0*/  @!P1 EXIT ;  /* 0x000000000000994d */ /* 0x000fea0003800000 */
[----:B0-2-4-:R-:W0:Y:S01]  /*17c0*/  LDC.64 R8, c[0x0][0x398] ;  /* 0x0000e600ff087b82 */ /* 0x015e220000000a00 */
[----:B------:R-:W-:Y:S01]  /*17d0*/  IADD3 R13, PT, PT, R0, R3, RZ ;  /* 0x00000003000d7210 */ /* 0x000fe20007ffe0ff */
[----:B------:R-:W-:Y:S02]  /*17e0*/  IMAD.IADD R11, R16, 0x1, R3 ;  /* 0x00000001100b7824 */ /* 0x000fe400078e0203 */
[----:B------:R-:W-:-:S04]  /*17f0*/  IMAD.MOV R0, RZ, RZ, -R2 ;  /* 0x000000ffff007224 */ /* 0x000fc800078e0a02 */
[----:B------:R-:W1:Y:S03]  /*1800*/  LDC.64 R6, c[0x0][0x380] ;  /* 0x0000e000ff067b82 */ /* 0x000e660000000a00 */
.L_x_49:
[----:B-12---:R-:W-:-:S06]  /*1810*/  IMAD.WIDE R2, R11, 0x4, R6 ;  /* 0x000000040b027825 */ /* 0x006fcc00078e0206 */
[----:B------:R-:W2:Y:S01]  /*1820*/  LDG.E R3, desc[UR8][R2.64] ;  /* 0x0000000802037981 */ /* 0x000ea2000c1e1900 */
[----:B------:R-:W-:Y:S01]  /*1830*/  IADD3 R0, PT, PT, R0, 0x1, RZ ;  /* 0x0000000100007810 */ /* 0x000fe20007ffe0ff */
[----:B0-----:R-:W-:-:S03]  /*1840*/  IMAD.WIDE R4, R13, 0x4, R8 ;  /* 0x000000040d047825 */ /* 0x001fc600078e0208 */
[----:B------:R-:W-:Y:S01]  /*1850*/  ISETP.NE.AND P0, PT, R0, RZ, PT ;  /* 0x000000ff0000720c */ /* 0x000fe20003f05270 */
[----:B------:R-:W-:Y:S01]  /*1860*/  VIADD R11, R11, 0x1 ;  /* 0x000000010b0b7836 */ /* 0x000fe20000000000 */
[----:B------:R-:W-:Y:S01]  /*1870*/  IADD3 R13, PT, PT, R13, 0x1, RZ ;  /* 0x000000010d0d7810 */ /* 0x000fe20007ffe0ff */
[----:B--2---:R2:W-:Y:S10]  /*1880*/  REDG.E.ADD.F32.FTZ.RN.STRONG.GPU desc[UR8][R4.64], R3 ;  /* 0x00000003040079a6 */ /* 0x0045f4000c12f308 */
[----:B------:R-:W-:Y:S05]  /*1890*/  @P0 BRA `(.L_x_49) ;  /* 0xfffffffc00dc0947 */ /* 0x000fea000383ffff */
[----:B------:R-:W-:Y:S05]  /*18a0*/  EXIT ;  /* 0x000000000000794d */ /* 0x000fea0003800000 */
        .weak           $__internal_2_$__cuda_sm20_sqrt_rn_f32_slowpath
        .type           $__internal_2_$__cuda_sm20_sqrt_rn_f32_slowpath,@function
        .size           $__internal_2_$__cuda_sm20_sqrt_rn_f32_slowpath,(.L_x_54 - $__internal_2_$__cuda_sm20_sqrt_rn_f32_slowpath)
$__internal_2_$__cuda_sm20_sqrt_rn_f32_slowpath:
[----:B------:R-:W-:-:S13]  /*18b0*/  LOP3.LUT P0, RZ, R0, 0x7fffffff, RZ, 0xc0, !PT ;  /* 0x7fffffff00ff7812 */ /* 0x000fda000780c0ff */
[----:B------:R-:W-:Y:S01]  /*18c0*/  @!P0 IMAD.MOV.U32 R2, RZ, RZ, R0 ;  /* 0x000000ffff028224 */ /* 0x000fe200078e0000 */
[----:B------:R-:W-:Y:S06]  /*18d0*/  @!P0 BRA `(.L_x_50) ;  /* 0x0000000000408947 */ /* 0x000fec0003800000 */
[----:B------:R-:W-:-:S13]  /*18e0*/  FSETP.GEU.FTZ.AND P0, PT, R0, RZ, PT ;  /* 0x000000ff0000720b */ /* 0x000fda0003f1e000 */
[----:B------:R-:W-:Y:S01]  /*18f0*/  @!P0 MOV R2, 0x7fffffff ;  /* 0x7fffffff00028802 */ /* 0x000fe20000000f00 */
        /* <DEDUP_REMOVED lines=14> */
.L_x_50:
[----:B------:R-:W-:Y:S01]  /*19e0*/  HFMA2 R3, -RZ, RZ, 0, 0 ;  /* 0x00000000ff037431 */ /* 0x000fe200000001ff */
[----:B------:R-:W-:Y:S01]  /*19f0*/  MOV R0, R2 ;  /* 0x0000000200007202 */ /* 0x000fe20000000f00 */
[----:B------:R-:W-:-:S04]  /*1a00*/  IMAD.MOV.U32 R2, RZ, RZ, R20 ;  /* 0x000000ffff027224 */ /* 0x000fc800078e0014 */
[----:B------:R-:W-:Y:S05]  /*1a10*/  RET.REL.NODEC R2 `(_Z23assignPointsToCentroidsPfS_PiS_S0_iiiS0_) ;  /* 0xffffffe402787950 */ /* 0x000fea0003c3ffff */
.L_x_51:
        /* <DEDUP_REMOVED lines=14> */
.L_x_54:


//--------------------- .nv.shared._Z18normalizeCentroidsPfS_S_Piii --------------------------
	.section	.nv.shared._Z18normalizeCentroidsPfS_S_Piii,"aw",@nobits
	.sectionflags	@""
	.align	16
	.zero		1024


//--------------------- .nv.shared.reserved.0     --------------------------
	.section	.nv.shared.reserved.0,"aw",@nobits
	.weak		__nv_reservedSMEM_offset_0_alias
	.size		__nv_reservedSMEM_offset_0_alias, 0, 64
	.other		__nv_reservedSMEM_offset_0_alias,@"STO_CUDA_RESERVED_SHARED STV_DEFAULT"
__nv_reservedSMEM_offset_0_alias:
	.zero		0
	.zero		64


//--------------------- .nv.shared._Z23assignPointsToCentroidsPfS_PiS_S0_iiiS0_ --------------------------
	.section	.nv.shared._Z23assignPointsToCentroidsPfS_PiS_S0_iiiS0_,"aw",@nobits
	.sectionflags	@""
	.align	16
	.zero		1024


//--------------------- .nv.constant0._Z18normalizeCentroidsPfS_S_Piii --------------------------
	.section	.nv.constant0._Z18normalizeCentroidsPfS_S_Piii,"a",@progbits
	.sectionflags	@""
	.align	4
.nv.constant0._Z18normalizeCentroidsPfS_S_Piii:
	.zero		936


//--------------------- .nv.constant0._Z23assignPointsToCentroidsPfS_PiS_S0_iiiS0_ --------------------------
	.section	.nv.constant0._Z23assignPointsToCentroidsPfS_PiS_S0_iiiS0_,"a",@progbits
	.sectionflags	@""
	.align	4
.nv.constant0._Z23assignPointsToCentroidsPfS_PiS_S0_iiiS0_:
	.zero		960


//--------------------- SYMBOLS --------------------------

	.type		.nv.reservedSmem.offset0,@object
	.size		.nv.reservedSmem.offset0,0x4
	.type		.nv.reservedSmem.cap,@object
	.size		.nv.reservedSmem.cap,0x4
